//
// Generated by NVIDIA NVVM Compiler
//
// Compiler Build ID: CL-36424714
// Cuda compilation tools, release 13.0, V13.0.88
// Based on NVVM 20.0.0
//

.version 9.0
.target sm_100
.address_size 64

	// .globl	_Z14parallelEncodePxS_xxi

.visible .entry _Z14parallelEncodePxS_xxi(
	.param .u64 .ptr .align 1 _Z14parallelEncodePxS_xxi_param_0,
	.param .u64 .ptr .align 1 _Z14parallelEncodePxS_xxi_param_1,
	.param .u64 _Z14parallelEncodePxS_xxi_param_2,
	.param .u64 _Z14parallelEncodePxS_xxi_param_3,
	.param .u32 _Z14parallelEncodePxS_xxi_param_4
)
{
	.reg .pred 	%p<40>;
	.reg .b32 	%r<93>;
	.reg .b64 	%rd<266>;

	ld.param.u64 	%rd132, [_Z14parallelEncodePxS_xxi_param_0];
	ld.param.u64 	%rd133, [_Z14parallelEncodePxS_xxi_param_1];
	ld.param.u64 	%rd134, [_Z14parallelEncodePxS_xxi_param_2];
	ld.param.u64 	%rd135, [_Z14parallelEncodePxS_xxi_param_3];
	ld.param.u32 	%r2, [_Z14parallelEncodePxS_xxi_param_4];
	mov.u32 	%r3, %ctaid.x;
	mov.u32 	%r4, %ntid.x;
	mov.u32 	%r5, %tid.x;
	mad.lo.s32 	%r1, %r3, %r4, %r5;
	setp.ge.s32 	%p1, %r1, %r2;
	@%p1 bra 	$L__BB0_100;
	cvta.to.global.u64 	%rd136, %rd133;
	mul.wide.s32 	%rd137, %r1, 8;
	add.s64 	%rd1, %rd136, %rd137;
	mov.b64 	%rd138, 1;
	st.global.u64 	[%rd1], %rd138;
	setp.lt.s64 	%p2, %rd134, 1;
	@%p2 bra 	$L__BB0_100;
	cvta.to.global.u64 	%rd140, %rd132;
	add.s64 	%rd2, %rd140, %rd137;
	and.b64  	%rd3, %rd134, 15;
	setp.lt.u64 	%p3, %rd134, 16;
	mov.b64 	%rd231, 1;
	@%p3 bra 	$L__BB0_53;
	and.b64  	%rd230, %rd134, 9223372036854775792;
	mov.b64 	%rd231, 1;
	cvt.u32.u64 	%r6, %rd135;
$L__BB0_4:
	.pragma "nounroll";
	ld.global.u64 	%rd143, [%rd2];
	mul.lo.s64 	%rd7, %rd143, %rd231;
	or.b64  	%rd144, %rd7, %rd135;
	and.b64  	%rd145, %rd144, -4294967296;
	setp.ne.s64 	%p4, %rd145, 0;
	@%p4 bra 	$L__BB0_6;
	cvt.u32.u64 	%r7, %rd7;
	rem.u32 	%r8, %r7, %r6;
	cvt.u64.u32 	%rd232, %r8;
	bra.uni 	$L__BB0_7;
$L__BB0_6:
	rem.s64 	%rd232, %rd7, %rd135;
$L__BB0_7:
	st.global.u64 	[%rd1], %rd232;
	ld.global.u64 	%rd146, [%rd2];
	mul.lo.s64 	%rd11, %rd146, %rd232;
	or.b64  	%rd147, %rd11, %rd135;
	and.b64  	%rd148, %rd147, -4294967296;
	setp.ne.s64 	%p5, %rd148, 0;
	@%p5 bra 	$L__BB0_9;
	cvt.u32.u64 	%r10, %rd11;
	rem.u32 	%r11, %r10, %r6;
	cvt.u64.u32 	%rd233, %r11;
	bra.uni 	$L__BB0_10;
$L__BB0_9:
	rem.s64 	%rd233, %rd11, %rd135;
$L__BB0_10:
	st.global.u64 	[%rd1], %rd233;
	ld.global.u64 	%rd149, [%rd2];
	mul.lo.s64 	%rd15, %rd149, %rd233;
	or.b64  	%rd150, %rd15, %rd135;
	and.b64  	%rd151, %rd150, -4294967296;
	setp.ne.s64 	%p6, %rd151, 0;
	@%p6 bra 	$L__BB0_12;
	cvt.u32.u64 	%r13, %rd15;
	rem.u32 	%r14, %r13, %r6;
	cvt.u64.u32 	%rd234, %r14;
	bra.uni 	$L__BB0_13;
$L__BB0_12:
	rem.s64 	%rd234, %rd15, %rd135;
$L__BB0_13:
	st.global.u64 	[%rd1], %rd234;
	ld.global.u64 	%rd152, [%rd2];
	mul.lo.s64 	%rd19, %rd152, %rd234;
	or.b64  	%rd153, %rd19, %rd135;
	and.b64  	%rd154, %rd153, -4294967296;
	setp.ne.s64 	%p7, %rd154, 0;
	@%p7 bra 	$L__BB0_15;
	cvt.u32.u64 	%r16, %rd19;
	rem.u32 	%r17, %r16, %r6;
	cvt.u64.u32 	%rd235, %r17;
	bra.uni 	$L__BB0_16;
$L__BB0_15:
	rem.s64 	%rd235, %rd19, %rd135;
$L__BB0_16:
	st.global.u64 	[%rd1], %rd235;
	ld.global.u64 	%rd155, [%rd2];
	mul.lo.s64 	%rd23, %rd155, %rd235;
	or.b64  	%rd156, %rd23, %rd135;
	and.b64  	%rd157, %rd156, -4294967296;
	setp.ne.s64 	%p8, %rd157, 0;
	@%p8 bra 	$L__BB0_18;
	cvt.u32.u64 	%r19, %rd23;
	rem.u32 	%r20, %r19, %r6;
	cvt.u64.u32 	%rd236, %r20;
	bra.uni 	$L__BB0_19;
$L__BB0_18:
	rem.s64 	%rd236, %rd23, %rd135;
$L__BB0_19:
	st.global.u64 	[%rd1], %rd236;
	ld.global.u64 	%rd158, [%rd2];
	mul.lo.s64 	%rd27, %rd158, %rd236;
	or.b64  	%rd159, %rd27, %rd135;
	and.b64  	%rd160, %rd159, -4294967296;
	setp.ne.s64 	%p9, %rd160, 0;
	@%p9 bra 	$L__BB0_21;
	cvt.u32.u64 	%r22, %rd27;
	rem.u32 	%r23, %r22, %r6;
	cvt.u64.u32 	%rd237, %r23;
	bra.uni 	$L__BB0_22;
$L__BB0_21:
	rem.s64 	%rd237, %rd27, %rd135;
$L__BB0_22:
	st.global.u64 	[%rd1], %rd237;
	ld.global.u64 	%rd161, [%rd2];
	mul.lo.s64 	%rd31, %rd161, %rd237;
	or.b64  	%rd162, %rd31, %rd135;
	and.b64  	%rd163, %rd162, -4294967296;
	setp.ne.s64 	%p10, %rd163, 0;
	@%p10 bra 	$L__BB0_24;
	cvt.u32.u64 	%r25, %rd31;
	rem.u32 	%r26, %r25, %r6;
	cvt.u64.u32 	%rd238, %r26;
	bra.uni 	$L__BB0_25;
$L__BB0_24:
	rem.s64 	%rd238, %rd31, %rd135;
$L__BB0_25:
	st.global.u64 	[%rd1], %rd238;
	ld.global.u64 	%rd164, [%rd2];
	mul.lo.s64 	%rd35, %rd164, %rd238;
	or.b64  	%rd165, %rd35, %rd135;
	and.b64  	%rd166, %rd165, -4294967296;
	setp.ne.s64 	%p11, %rd166, 0;
	@%p11 bra 	$L__BB0_27;
	cvt.u32.u64 	%r28, %rd35;
	rem.u32 	%r29, %r28, %r6;
	cvt.u64.u32 	%rd239, %r29;
	bra.uni 	$L__BB0_28;
$L__BB0_27:
	rem.s64 	%rd239, %rd35, %rd135;
$L__BB0_28:
	st.global.u64 	[%rd1], %rd239;
	ld.global.u64 	%rd167, [%rd2];
	mul.lo.s64 	%rd39, %rd167, %rd239;
	or.b64  	%rd168, %rd39, %rd135;
	and.b64  	%rd169, %rd168, -4294967296;
	setp.ne.s64 	%p12, %rd169, 0;
	@%p12 bra 	$L__BB0_30;
	cvt.u32.u64 	%r31, %rd39;
	rem.u32 	%r32, %r31, %r6;
	cvt.u64.u32 	%rd240, %r32;
	bra.uni 	$L__BB0_31;
$L__BB0_30:
	rem.s64 	%rd240, %rd39, %rd135;
$L__BB0_31:
	st.global.u64 	[%rd1], %rd240;
	ld.global.u64 	%rd170, [%rd2];
	mul.lo.s64 	%rd43, %rd170, %rd240;
	or.b64  	%rd171, %rd43, %rd135;
	and.b64  	%rd172, %rd171, -4294967296;
	setp.ne.s64 	%p13, %rd172, 0;
	@%p13 bra 	$L__BB0_33;
	cvt.u32.u64 	%r34, %rd43;
	rem.u32 	%r35, %r34, %r6;
	cvt.u64.u32 	%rd241, %r35;
	bra.uni 	$L__BB0_34;
$L__BB0_33:
	rem.s64 	%rd241, %rd43, %rd135;
$L__BB0_34:
	st.global.u64 	[%rd1], %rd241;
	ld.global.u64 	%rd173, [%rd2];
	mul.lo.s64 	%rd47, %rd173, %rd241;
	or.b64  	%rd174, %rd47, %rd135;
	and.b64  	%rd175, %rd174, -4294967296;
	setp.ne.s64 	%p14, %rd175, 0;
	@%p14 bra 	$L__BB0_36;
	cvt.u32.u64 	%r37, %rd47;
	rem.u32 	%r38, %r37, %r6;
	cvt.u64.u32 	%rd242, %r38;
	bra.uni 	$L__BB0_37;
$L__BB0_36:
	rem.s64 	%rd242, %rd47, %rd135;
$L__BB0_37:
	st.global.u64 	[%rd1], %rd242;
	ld.global.u64 	%rd176, [%rd2];
	mul.lo.s64 	%rd51, %rd176, %rd242;
	or.b64  	%rd177, %rd51, %rd135;
	and.b64  	%rd178, %rd177, -4294967296;
	setp.ne.s64 	%p15, %rd178, 0;
	@%p15 bra 	$L__BB0_39;
	cvt.u32.u64 	%r40, %rd51;
	rem.u32 	%r41, %r40, %r6;
	cvt.u64.u32 	%rd243, %r41;
	bra.uni 	$L__BB0_40;
$L__BB0_39:
	rem.s64 	%rd243, %rd51, %rd135;
$L__BB0_40:
	st.global.u64 	[%rd1], %rd243;
	ld.global.u64 	%rd179, [%rd2];
	mul.lo.s64 	%rd55, %rd179, %rd243;
	or.b64  	%rd180, %rd55, %rd135;
	and.b64  	%rd181, %rd180, -4294967296;
	setp.ne.s64 	%p16, %rd181, 0;
	@%p16 bra 	$L__BB0_42;
	cvt.u32.u64 	%r43, %rd55;
	rem.u32 	%r44, %r43, %r6;
	cvt.u64.u32 	%rd244, %r44;
	bra.uni 	$L__BB0_43;
$L__BB0_42:
	rem.s64 	%rd244, %rd55, %rd135;
$L__BB0_43:
	st.global.u64 	[%rd1], %rd244;
	ld.global.u64 	%rd182, [%rd2];
	mul.lo.s64 	%rd59, %rd182, %rd244;
	or.b64  	%rd183, %rd59, %rd135;
	and.b64  	%rd184, %rd183, -4294967296;
	setp.ne.s64 	%p17, %rd184, 0;
	@%p17 bra 	$L__BB0_45;
	cvt.u32.u64 	%r46, %rd59;
	rem.u32 	%r47, %r46, %r6;
	cvt.u64.u32 	%rd245, %r47;
	bra.uni 	$L__BB0_46;
$L__BB0_45:
	rem.s64 	%rd245, %rd59, %rd135;
$L__BB0_46:
	st.global.u64 	[%rd1], %rd245;
	ld.global.u64 	%rd185, [%rd2];
	mul.lo.s64 	%rd63, %rd185, %rd245;
	or.b64  	%rd186, %rd63, %rd135;
	and.b64  	%rd187, %rd186, -4294967296;
	setp.ne.s64 	%p18, %rd187, 0;
	@%p18 bra 	$L__BB0_48;
	cvt.u32.u64 	%r49, %rd63;
	rem.u32 	%r50, %r49, %r6;
	cvt.u64.u32 	%rd246, %r50;
	bra.uni 	$L__BB0_49;
$L__BB0_48:
	rem.s64 	%rd246, %rd63, %rd135;
$L__BB0_49:
	st.global.u64 	[%rd1], %rd246;
	ld.global.u64 	%rd188, [%rd2];
	mul.lo.s64 	%rd67, %rd188, %rd246;
	or.b64  	%rd189, %rd67, %rd135;
	and.b64  	%rd190, %rd189, -4294967296;
	setp.ne.s64 	%p19, %rd190, 0;
	@%p19 bra 	$L__BB0_51;
	cvt.u32.u64 	%r52, %rd67;
	rem.u32 	%r53, %r52, %r6;
	cvt.u64.u32 	%rd231, %r53;
	bra.uni 	$L__BB0_52;
$L__BB0_51:
	rem.s64 	%rd231, %rd67, %rd135;
$L__BB0_52:
	st.global.u64 	[%rd1], %rd231;
	add.s64 	%rd230, %rd230, -16;
	setp.ne.s64 	%p20, %rd230, 0;
	@%p20 bra 	$L__BB0_4;
$L__BB0_53:
	setp.eq.s64 	%p21, %rd3, 0;
	@%p21 bra 	$L__BB0_100;
	and.b64  	%rd73, %rd134, 7;
	setp.lt.u64 	%p22, %rd3, 8;
	@%p22 bra 	$L__BB0_80;
	ld.global.u64 	%rd191, [%rd2];
	mul.lo.s64 	%rd74, %rd191, %rd231;
	or.b64  	%rd192, %rd74, %rd135;
	and.b64  	%rd193, %rd192, -4294967296;
	setp.ne.s64 	%p23, %rd193, 0;
	@%p23 bra 	$L__BB0_57;
	cvt.u32.u64 	%r54, %rd135;
	cvt.u32.u64 	%r55, %rd74;
	rem.u32 	%r56, %r55, %r54;
	cvt.u64.u32 	%rd249, %r56;
	bra.uni 	$L__BB0_58;
$L__BB0_57:
	rem.s64 	%rd249, %rd74, %rd135;
$L__BB0_58:
	st.global.u64 	[%rd1], %rd249;
	ld.global.u64 	%rd194, [%rd2];
	mul.lo.s64 	%rd78, %rd194, %rd249;
	or.b64  	%rd195, %rd78, %rd135;
	and.b64  	%rd196, %rd195, -4294967296;
	setp.ne.s64 	%p24, %rd196, 0;
	@%p24 bra 	$L__BB0_60;
	cvt.u32.u64 	%r57, %rd135;
	cvt.u32.u64 	%r58, %rd78;
	rem.u32 	%r59, %r58, %r57;
	cvt.u64.u32 	%rd250, %r59;
	bra.uni 	$L__BB0_61;
$L__BB0_60:
	rem.s64 	%rd250, %rd78, %rd135;
$L__BB0_61:
	st.global.u64 	[%rd1], %rd250;
	ld.global.u64 	%rd197, [%rd2];
	mul.lo.s64 	%rd82, %rd197, %rd250;
	or.b64  	%rd198, %rd82, %rd135;
	and.b64  	%rd199, %rd198, -4294967296;
	setp.ne.s64 	%p25, %rd199, 0;
	@%p25 bra 	$L__BB0_63;
	cvt.u32.u64 	%r60, %rd135;
	cvt.u32.u64 	%r61, %rd82;
	rem.u32 	%r62, %r61, %r60;
	cvt.u64.u32 	%rd251, %r62;
	bra.uni 	$L__BB0_64;
$L__BB0_63:
	rem.s64 	%rd251, %rd82, %rd135;
$L__BB0_64:
	st.global.u64 	[%rd1], %rd251;
	ld.global.u64 	%rd200, [%rd2];
	mul.lo.s64 	%rd86, %rd200, %rd251;
	or.b64  	%rd201, %rd86, %rd135;
	and.b64  	%rd202, %rd201, -4294967296;
	setp.ne.s64 	%p26, %rd202, 0;
	@%p26 bra 	$L__BB0_66;
	cvt.u32.u64 	%r63, %rd135;
	cvt.u32.u64 	%r64, %rd86;
	rem.u32 	%r65, %r64, %r63;
	cvt.u64.u32 	%rd252, %r65;
	bra.uni 	$L__BB0_67;
$L__BB0_66:
	rem.s64 	%rd252, %rd86, %rd135;
$L__BB0_67:
	st.global.u64 	[%rd1], %rd252;
	ld.global.u64 	%rd203, [%rd2];
	mul.lo.s64 	%rd90, %rd203, %rd252;
	or.b64  	%rd204, %rd90, %rd135;
	and.b64  	%rd205, %rd204, -4294967296;
	setp.ne.s64 	%p27, %rd205, 0;
	@%p27 bra 	$L__BB0_69;
	cvt.u32.u64 	%r66, %rd135;
	cvt.u32.u64 	%r67, %rd90;
	rem.u32 	%r68, %r67, %r66;
	cvt.u64.u32 	%rd253, %r68;
	bra.uni 	$L__BB0_70;
$L__BB0_69:
	rem.s64 	%rd253, %rd90, %rd135;
$L__BB0_70:
	st.global.u64 	[%rd1], %rd253;
	ld.global.u64 	%rd206, [%rd2];
	mul.lo.s64 	%rd94, %rd206, %rd253;
	or.b64  	%rd207, %rd94, %rd135;
	and.b64  	%rd208, %rd207, -4294967296;
	setp.ne.s64 	%p28, %rd208, 0;
	@%p28 bra 	$L__BB0_72;
	cvt.u32.u64 	%r69, %rd135;
	cvt.u32.u64 	%r70, %rd94;
	rem.u32 	%r71, %r70, %r69;
	cvt.u64.u32 	%rd254, %r71;
	bra.uni 	$L__BB0_73;
$L__BB0_72:
	rem.s64 	%rd254, %rd94, %rd135;
$L__BB0_73:
	st.global.u64 	[%rd1], %rd254;
	ld.global.u64 	%rd209, [%rd2];
	mul.lo.s64 	%rd98, %rd209, %rd254;
	or.b64  	%rd210, %rd98, %rd135;
	and.b64  	%rd211, %rd210, -4294967296;
	setp.ne.s64 	%p29, %rd211, 0;
	@%p29 bra 	$L__BB0_75;
	cvt.u32.u64 	%r72, %rd135;
	cvt.u32.u64 	%r73, %rd98;
	rem.u32 	%r74, %r73, %r72;
	cvt.u64.u32 	%rd255, %r74;
	bra.uni 	$L__BB0_76;
$L__BB0_75:
	rem.s64 	%rd255, %rd98, %rd135;
$L__BB0_76:
	st.global.u64 	[%rd1], %rd255;
	ld.global.u64 	%rd212, [%rd2];
	mul.lo.s64 	%rd102, %rd212, %rd255;
	or.b64  	%rd213, %rd102, %rd135;
	and.b64  	%rd214, %rd213, -4294967296;
	setp.ne.s64 	%p30, %rd214, 0;
	@%p30 bra 	$L__BB0_78;
	cvt.u32.u64 	%r75, %rd135;
	cvt.u32.u64 	%r76, %rd102;
	rem.u32 	%r77, %r76, %r75;
	cvt.u64.u32 	%rd231, %r77;
	bra.uni 	$L__BB0_79;
$L__BB0_78:
	rem.s64 	%rd231, %rd102, %rd135;
$L__BB0_79:
	st.global.u64 	[%rd1], %rd231;
$L__BB0_80:
	setp.eq.s64 	%p31, %rd73, 0;
	@%p31 bra 	$L__BB0_100;
	and.b64  	%rd263, %rd134, 3;
	setp.lt.u64 	%p32, %rd73, 4;
	@%p32 bra 	$L__BB0_95;
	ld.global.u64 	%rd215, [%rd2];
	mul.lo.s64 	%rd108, %rd215, %rd231;
	or.b64  	%rd216, %rd108, %rd135;
	and.b64  	%rd217, %rd216, -4294967296;
	setp.ne.s64 	%p33, %rd217, 0;
	@%p33 bra 	$L__BB0_84;
	cvt.u32.u64 	%r78, %rd135;
	cvt.u32.u64 	%r79, %rd108;
	rem.u32 	%r80, %r79, %r78;
	cvt.u64.u32 	%rd258, %r80;
	bra.uni 	$L__BB0_85;
$L__BB0_84:
	rem.s64 	%rd258, %rd108, %rd135;
$L__BB0_85:
	st.global.u64 	[%rd1], %rd258;
	ld.global.u64 	%rd218, [%rd2];
	mul.lo.s64 	%rd112, %rd218, %rd258;
	or.b64  	%rd219, %rd112, %rd135;
	and.b64  	%rd220, %rd219, -4294967296;
	setp.ne.s64 	%p34, %rd220, 0;
	@%p34 bra 	$L__BB0_87;
	cvt.u32.u64 	%r81, %rd135;
	cvt.u32.u64 	%r82, %rd112;
	rem.u32 	%r83, %r82, %r81;
	cvt.u64.u32 	%rd259, %r83;
	bra.uni 	$L__BB0_88;
$L__BB0_87:
	rem.s64 	%rd259, %rd112, %rd135;
$L__BB0_88:
	st.global.u64 	[%rd1], %rd259;
	ld.global.u64 	%rd221, [%rd2];
	mul.lo.s64 	%rd116, %rd221, %rd259;
	or.b64  	%rd222, %rd116, %rd135;
	and.b64  	%rd223, %rd222, -4294967296;
	setp.ne.s64 	%p35, %rd223, 0;
	@%p35 bra 	$L__BB0_90;
	cvt.u32.u64 	%r84, %rd135;
	cvt.u32.u64 	%r85, %rd116;
	rem.u32 	%r86, %r85, %r84;
	cvt.u64.u32 	%rd260, %r86;
	bra.uni 	$L__BB0_91;
$L__BB0_90:
	rem.s64 	%rd260, %rd116, %rd135;
$L__BB0_91:
	st.global.u64 	[%rd1], %rd260;
	ld.global.u64 	%rd224, [%rd2];
	mul.lo.s64 	%rd120, %rd224, %rd260;
	or.b64  	%rd225, %rd120, %rd135;
	and.b64  	%rd226, %rd225, -4294967296;
	setp.ne.s64 	%p36, %rd226, 0;
	@%p36 bra 	$L__BB0_93;
	cvt.u32.u64 	%r87, %rd135;
	cvt.u32.u64 	%r88, %rd120;
	rem.u32 	%r89, %r88, %r87;
	cvt.u64.u32 	%rd231, %r89;
	bra.uni 	$L__BB0_94;
$L__BB0_93:
	rem.s64 	%rd231, %rd120, %rd135;
$L__BB0_94:
	st.global.u64 	[%rd1], %rd231;
$L__BB0_95:
	setp.eq.s64 	%p37, %rd263, 0;
	@%p37 bra 	$L__BB0_100;
$L__BB0_96:
	.pragma "nounroll";
	ld.global.u64 	%rd227, [%rd2];
	mul.lo.s64 	%rd127, %rd227, %rd231;
	or.b64  	%rd228, %rd127, %rd135;
	and.b64  	%rd229, %rd228, -4294967296;
	setp.ne.s64 	%p38, %rd229, 0;
	@%p38 bra 	$L__BB0_98;
	cvt.u32.u64 	%r90, %rd135;
	cvt.u32.u64 	%r91, %rd127;
	rem.u32 	%r92, %r91, %r90;
	cvt.u64.u32 	%rd231, %r92;
	bra.uni 	$L__BB0_99;
$L__BB0_98:
	rem.s64 	%rd231, %rd127, %rd135;
$L__BB0_99:
	st.global.u64 	[%rd1], %rd231;
	add.s64 	%rd263, %rd263, -1;
	setp.ne.s64 	%p39, %rd263, 0;
	@%p39 bra 	$L__BB0_96;
$L__BB0_100:
	ret;

}
	// .globl	_Z14parallelDecodePxS_xxi
.visible .entry _Z14parallelDecodePxS_xxi(
	.param .u64 .ptr .align 1 _Z14parallelDecodePxS_xxi_param_0,
	.param .u64 .ptr .align 1 _Z14parallelDecodePxS_xxi_param_1,
	.param .u64 _Z14parallelDecodePxS_xxi_param_2,
	.param .u64 _Z14parallelDecodePxS_xxi_param_3,
	.param .u32 _Z14parallelDecodePxS_xxi_param_4
)
{
	.reg .pred 	%p<40>;
	.reg .b32 	%r<93>;
	.reg .b64 	%rd<266>;

	ld.param.u64 	%rd132, [_Z14parallelDecodePxS_xxi_param_0];
	ld.param.u64 	%rd133, [_Z14parallelDecodePxS_xxi_param_1];
	ld.param.u64 	%rd134, [_Z14parallelDecodePxS_xxi_param_2];
	ld.param.u64 	%rd135, [_Z14parallelDecodePxS_xxi_param_3];
	ld.param.u32 	%r2, [_Z14parallelDecodePxS_xxi_param_4];
	mov.u32 	%r3, %ctaid.x;
	mov.u32 	%r4, %ntid.x;
	mov.u32 	%r5, %tid.x;
	mad.lo.s32 	%r1, %r3, %r4, %r5;
	setp.ge.s32 	%p1, %r1, %r2;
	@%p1 bra 	$L__BB1_100;
	cvta.to.global.u64 	%rd136, %rd133;
	mul.wide.s32 	%rd137, %r1, 8;
	add.s64 	%rd1, %rd136, %rd137;
	mov.b64 	%rd138, 1;
	st.global.u64 	[%rd1], %rd138;
	setp.lt.s64 	%p2, %rd134, 1;
	@%p2 bra 	$L__BB1_100;
	cvta.to.global.u64 	%rd140, %rd132;
	add.s64 	%rd2, %rd140, %rd137;
	and.b64  	%rd3, %rd134, 15;
	setp.lt.u64 	%p3, %rd134, 16;
	mov.b64 	%rd231, 1;
	@%p3 bra 	$L__BB1_53;
	and.b64  	%rd230, %rd134, 9223372036854775792;
	mov.b64 	%rd231, 1;
	cvt.u32.u64 	%r6, %rd135;
$L__BB1_4:
	.pragma "nounroll";
	ld.global.u64 	%rd143, [%rd2];
	mul.lo.s64 	%rd7, %rd143, %rd231;
	or.b64  	%rd144, %rd7, %rd135;
	and.b64  	%rd145, %rd144, -4294967296;
	setp.ne.s64 	%p4, %rd145, 0;
	@%p4 bra 	$L__BB1_6;
	cvt.u32.u64 	%r7, %rd7;
	rem.u32 	%r8, %r7, %r6;
	cvt.u64.u32 	%rd232, %r8;
	bra.uni 	$L__BB1_7;
$L__BB1_6:
	rem.s64 	%rd232, %rd7, %rd135;
$L__BB1_7:
	st.global.u64 	[%rd1], %rd232;
	ld.global.u64 	%rd146, [%rd2];
	mul.lo.s64 	%rd11, %rd146, %rd232;
	or.b64  	%rd147, %rd11, %rd135;
	and.b64  	%rd148, %rd147, -4294967296;
	setp.ne.s64 	%p5, %rd148, 0;
	@%p5 bra 	$L__BB1_9;
	cvt.u32.u64 	%r10, %rd11;
	rem.u32 	%r11, %r10, %r6;
	cvt.u64.u32 	%rd233, %r11;
	bra.uni 	$L__BB1_10;
$L__BB1_9:
	rem.s64 	%rd233, %rd11, %rd135;
$L__BB1_10:
	st.global.u64 	[%rd1], %rd233;
	ld.global.u64 	%rd149, [%rd2];
	mul.lo.s64 	%rd15, %rd149, %rd233;
	or.b64  	%rd150, %rd15, %rd135;
	and.b64  	%rd151, %rd150, -4294967296;
	setp.ne.s64 	%p6, %rd151, 0;
	@%p6 bra 	$L__BB1_12;
	cvt.u32.u64 	%r13, %rd15;
	rem.u32 	%r14, %r13, %r6;
	cvt.u64.u32 	%rd234, %r14;
	bra.uni 	$L__BB1_13;
$L__BB1_12:
	rem.s64 	%rd234, %rd15, %rd135;
$L__BB1_13:
	st.global.u64 	[%rd1], %rd234;
	ld.global.u64 	%rd152, [%rd2];
	mul.lo.s64 	%rd19, %rd152, %rd234;
	or.b64  	%rd153, %rd19, %rd135;
	and.b64  	%rd154, %rd153, -4294967296;
	setp.ne.s64 	%p7, %rd154, 0;
	@%p7 bra 	$L__BB1_15;
	cvt.u32.u64 	%r16, %rd19;
	rem.u32 	%r17, %r16, %r6;
	cvt.u64.u32 	%rd235, %r17;
	bra.uni 	$L__BB1_16;
$L__BB1_15:
	rem.s64 	%rd235, %rd19, %rd135;
$L__BB1_16:
	st.global.u64 	[%rd1], %rd235;
	ld.global.u64 	%rd155, [%rd2];
	mul.lo.s64 	%rd23, %rd155, %rd235;
	or.b64  	%rd156, %rd23, %rd135;
	and.b64  	%rd157, %rd156, -4294967296;
	setp.ne.s64 	%p8, %rd157, 0;
	@%p8 bra 	$L__BB1_18;
	cvt.u32.u64 	%r19, %rd23;
	rem.u32 	%r20, %r19, %r6;
	cvt.u64.u32 	%rd236, %r20;
	bra.uni 	$L__BB1_19;
$L__BB1_18:
	rem.s64 	%rd236, %rd23, %rd135;
$L__BB1_19:
	st.global.u64 	[%rd1], %rd236;
	ld.global.u64 	%rd158, [%rd2];
	mul.lo.s64 	%rd27, %rd158, %rd236;
	or.b64  	%rd159, %rd27, %rd135;
	and.b64  	%rd160, %rd159, -4294967296;
	setp.ne.s64 	%p9, %rd160, 0;
	@%p9 bra 	$L__BB1_21;
	cvt.u32.u64 	%r22, %rd27;
	rem.u32 	%r23, %r22, %r6;
	cvt.u64.u32 	%rd237, %r23;
	bra.uni 	$L__BB1_22;
$L__BB1_21:
	rem.s64 	%rd237, %rd27, %rd135;
$L__BB1_22:
	st.global.u64 	[%rd1], %rd237;
	ld.global.u64 	%rd161, [%rd2];
	mul.lo.s64 	%rd31, %rd161, %rd237;
	or.b64  	%rd162, %rd31, %rd135;
	and.b64  	%rd163, %rd162, -4294967296;
	setp.ne.s64 	%p10, %rd163, 0;
	@%p10 bra 	$L__BB1_24;
	cvt.u32.u64 	%r25, %rd31;
	rem.u32 	%r26, %r25, %r6;
	cvt.u64.u32 	%rd238, %r26;
	bra.uni 	$L__BB1_25;
$L__BB1_24:
	rem.s64 	%rd238, %rd31, %rd135;
$L__BB1_25:
	st.global.u64 	[%rd1], %rd238;
	ld.global.u64 	%rd164, [%rd2];
	mul.lo.s64 	%rd35, %rd164, %rd238;
	or.b64  	%rd165, %rd35, %rd135;
	and.b64  	%rd166, %rd165, -4294967296;
	setp.ne.s64 	%p11, %rd166, 0;
	@%p11 bra 	$L__BB1_27;
	cvt.u32.u64 	%r28, %rd35;
	rem.u32 	%r29, %r28, %r6;
	cvt.u64.u32 	%rd239, %r29;
	bra.uni 	$L__BB1_28;
$L__BB1_27:
	rem.s64 	%rd239, %rd35, %rd135;
$L__BB1_28:
	st.global.u64 	[%rd1], %rd239;
	ld.global.u64 	%rd167, [%rd2];
	mul.lo.s64 	%rd39, %rd167, %rd239;
	or.b64  	%rd168, %rd39, %rd135;
	and.b64  	%rd169, %rd168, -4294967296;
	setp.ne.s64 	%p12, %rd169, 0;
	@%p12 bra 	$L__BB1_30;
	cvt.u32.u64 	%r31, %rd39;
	rem.u32 	%r32, %r31, %r6;
	cvt.u64.u32 	%rd240, %r32;
	bra.uni 	$L__BB1_31;
$L__BB1_30:
	rem.s64 	%rd240, %rd39, %rd135;
$L__BB1_31:
	st.global.u64 	[%rd1], %rd240;
	ld.global.u64 	%rd170, [%rd2];
	mul.lo.s64 	%rd43, %rd170, %rd240;
	or.b64  	%rd171, %rd43, %rd135;
	and.b64  	%rd172, %rd171, -4294967296;
	setp.ne.s64 	%p13, %rd172, 0;
	@%p13 bra 	$L__BB1_33;
	cvt.u32.u64 	%r34, %rd43;
	rem.u32 	%r35, %r34, %r6;
	cvt.u64.u32 	%rd241, %r35;
	bra.uni 	$L__BB1_34;
$L__BB1_33:
	rem.s64 	%rd241, %rd43, %rd135;
$L__BB1_34:
	st.global.u64 	[%rd1], %rd241;
	ld.global.u64 	%rd173, [%rd2];
	mul.lo.s64 	%rd47, %rd173, %rd241;
	or.b64  	%rd174, %rd47, %rd135;
	and.b64  	%rd175, %rd174, -4294967296;
	setp.ne.s64 	%p14, %rd175, 0;
	@%p14 bra 	$L__BB1_36;
	cvt.u32.u64 	%r37, %rd47;
	rem.u32 	%r38, %r37, %r6;
	cvt.u64.u32 	%rd242, %r38;
	bra.uni 	$L__BB1_37;
$L__BB1_36:
	rem.s64 	%rd242, %rd47, %rd135;
$L__BB1_37:
	st.global.u64 	[%rd1], %rd242;
	ld.global.u64 	%rd176, [%rd2];
	mul.lo.s64 	%rd51, %rd176, %rd242;
	or.b64  	%rd177, %rd51, %rd135;
	and.b64  	%rd178, %rd177, -4294967296;
	setp.ne.s64 	%p15, %rd178, 0;
	@%p15 bra 	$L__BB1_39;
	cvt.u32.u64 	%r40, %rd51;
	rem.u32 	%r41, %r40, %r6;
	cvt.u64.u32 	%rd243, %r41;
	bra.uni 	$L__BB1_40;
$L__BB1_39:
	rem.s64 	%rd243, %rd51, %rd135;
$L__BB1_40:
	st.global.u64 	[%rd1], %rd243;
	ld.global.u64 	%rd179, [%rd2];
	mul.lo.s64 	%rd55, %rd179, %rd243;
	or.b64  	%rd180, %rd55, %rd135;
	and.b64  	%rd181, %rd180, -4294967296;
	setp.ne.s64 	%p16, %rd181, 0;
	@%p16 bra 	$L__BB1_42;
	cvt.u32.u64 	%r43, %rd55;
	rem.u32 	%r44, %r43, %r6;
	cvt.u64.u32 	%rd244, %r44;
	bra.uni 	$L__BB1_43;
$L__BB1_42:
	rem.s64 	%rd244, %rd55, %rd135;
$L__BB1_43:
	st.global.u64 	[%rd1], %rd244;
	ld.global.u64 	%rd182, [%rd2];
	mul.lo.s64 	%rd59, %rd182, %rd244;
	or.b64  	%rd183, %rd59, %rd135;
	and.b64  	%rd184, %rd183, -4294967296;
	setp.ne.s64 	%p17, %rd184, 0;
	@%p17 bra 	$L__BB1_45;
	cvt.u32.u64 	%r46, %rd59;
	rem.u32 	%r47, %r46, %r6;
	cvt.u64.u32 	%rd245, %r47;
	bra.uni 	$L__BB1_46;
$L__BB1_45:
	rem.s64 	%rd245, %rd59, %rd135;
$L__BB1_46:
	st.global.u64 	[%rd1], %rd245;
	ld.global.u64 	%rd185, [%rd2];
	mul.lo.s64 	%rd63, %rd185, %rd245;
	or.b64  	%rd186, %rd63, %rd135;
	and.b64  	%rd187, %rd186, -4294967296;
	setp.ne.s64 	%p18, %rd187, 0;
	@%p18 bra 	$L__BB1_48;
	cvt.u32.u64 	%r49, %rd63;
	rem.u32 	%r50, %r49, %r6;
	cvt.u64.u32 	%rd246, %r50;
	bra.uni 	$L__BB1_49;
$L__BB1_48:
	rem.s64 	%rd246, %rd63, %rd135;
$L__BB1_49:
	st.global.u64 	[%rd1], %rd246;
	ld.global.u64 	%rd188, [%rd2];
	mul.lo.s64 	%rd67, %rd188, %rd246;
	or.b64  	%rd189, %rd67, %rd135;
	and.b64  	%rd190, %rd189, -4294967296;
	setp.ne.s64 	%p19, %rd190, 0;
	@%p19 bra 	$L__BB1_51;
	cvt.u32.u64 	%r52, %rd67;
	rem.u32 	%r53, %r52, %r6;
	cvt.u64.u32 	%rd231, %r53;
	bra.uni 	$L__BB1_52;
$L__BB1_51:
	rem.s64 	%rd231, %rd67, %rd135;
$L__BB1_52:
	st.global.u64 	[%rd1], %rd231;
	add.s64 	%rd230, %rd230, -16;
	setp.ne.s64 	%p20, %rd230, 0;
	@%p20 bra 	$L__BB1_4;
$L__BB1_53:
	setp.eq.s64 	%p21, %rd3, 0;
	@%p21 bra 	$L__BB1_100;
	and.b64  	%rd73, %rd134, 7;
	setp.lt.u64 	%p22, %rd3, 8;
	@%p22 bra 	$L__BB1_80;
	ld.global.u64 	%rd191, [%rd2];
	mul.lo.s64 	%rd74, %rd191, %rd231;
	or.b64  	%rd192, %rd74, %rd135;
	and.b64  	%rd193, %rd192, -4294967296;
	setp.ne.s64 	%p23, %rd193, 0;
	@%p23 bra 	$L__BB1_57;
	cvt.u32.u64 	%r54, %rd135;
	cvt.u32.u64 	%r55, %rd74;
	rem.u32 	%r56, %r55, %r54;
	cvt.u64.u32 	%rd249, %r56;
	bra.uni 	$L__BB1_58;
$L__BB1_57:
	rem.s64 	%rd249, %rd74, %rd135;
$L__BB1_58:
	st.global.u64 	[%rd1], %rd249;
	ld.global.u64 	%rd194, [%rd2];
	mul.lo.s64 	%rd78, %rd194, %rd249;
	or.b64  	%rd195, %rd78, %rd135;
	and.b64  	%rd196, %rd195, -4294967296;
	setp.ne.s64 	%p24, %rd196, 0;
	@%p24 bra 	$L__BB1_60;
	cvt.u32.u64 	%r57, %rd135;
	cvt.u32.u64 	%r58, %rd78;
	rem.u32 	%r59, %r58, %r57;
	cvt.u64.u32 	%rd250, %r59;
	bra.uni 	$L__BB1_61;
$L__BB1_60:
	rem.s64 	%rd250, %rd78, %rd135;
$L__BB1_61:
	st.global.u64 	[%rd1], %rd250;
	ld.global.u64 	%rd197, [%rd2];
	mul.lo.s64 	%rd82, %rd197, %rd250;
	or.b64  	%rd198, %rd82, %rd135;
	and.b64  	%rd199, %rd198, -4294967296;
	setp.ne.s64 	%p25, %rd199, 0;
	@%p25 bra 	$L__BB1_63;
	cvt.u32.u64 	%r60, %rd135;
	cvt.u32.u64 	%r61, %rd82;
	rem.u32 	%r62, %r61, %r60;
	cvt.u64.u32 	%rd251, %r62;
	bra.uni 	$L__BB1_64;
$L__BB1_63:
	rem.s64 	%rd251, %rd82, %rd135;
$L__BB1_64:
	st.global.u64 	[%rd1], %rd251;
	ld.global.u64 	%rd200, [%rd2];
	mul.lo.s64 	%rd86, %rd200, %rd251;
	or.b64  	%rd201, %rd86, %rd135;
	and.b64  	%rd202, %rd201, -4294967296;
	setp.ne.s64 	%p26, %rd202, 0;
	@%p26 bra 	$L__BB1_66;
	cvt.u32.u64 	%r63, %rd135;
	cvt.u32.u64 	%r64, %rd86;
	rem.u32 	%r65, %r64, %r63;
	cvt.u64.u32 	%rd252, %r65;
	bra.uni 	$L__BB1_67;
$L__BB1_66:
	rem.s64 	%rd252, %rd86, %rd135;
$L__BB1_67:
	st.global.u64 	[%rd1], %rd252;
	ld.global.u64 	%rd203, [%rd2];
	mul.lo.s64 	%rd90, %rd203, %rd252;
	or.b64  	%rd204, %rd90, %rd135;
	and.b64  	%rd205, %rd204, -4294967296;
	setp.ne.s64 	%p27, %rd205, 0;
	@%p27 bra 	$L__BB1_69;
	cvt.u32.u64 	%r66, %rd135;
	cvt.u32.u64 	%r67, %rd90;
	rem.u32 	%r68, %r67, %r66;
	cvt.u64.u32 	%rd253, %r68;
	bra.uni 	$L__BB1_70;
$L__BB1_69:
	rem.s64 	%rd253, %rd90, %rd135;
$L__BB1_70:
	st.global.u64 	[%rd1], %rd253;
	ld.global.u64 	%rd206, [%rd2];
	mul.lo.s64 	%rd94, %rd206, %rd253;
	or.b64  	%rd207, %rd94, %rd135;
	and.b64  	%rd208, %rd207, -4294967296;
	setp.ne.s64 	%p28, %rd208, 0;
	@%p28 bra 	$L__BB1_72;
	cvt.u32.u64 	%r69, %rd135;
	cvt.u32.u64 	%r70, %rd94;
	rem.u32 	%r71, %r70, %r69;
	cvt.u64.u32 	%rd254, %r71;
	bra.uni 	$L__BB1_73;
$L__BB1_72:
	rem.s64 	%rd254, %rd94, %rd135;
$L__BB1_73:
	st.global.u64 	[%rd1], %rd254;
	ld.global.u64 	%rd209, [%rd2];
	mul.lo.s64 	%rd98, %rd209, %rd254;
	or.b64  	%rd210, %rd98, %rd135;
	and.b64  	%rd211, %rd210, -4294967296;
	setp.ne.s64 	%p29, %rd211, 0;
	@%p29 bra 	$L__BB1_75;
	cvt.u32.u64 	%r72, %rd135;
	cvt.u32.u64 	%r73, %rd98;
	rem.u32 	%r74, %r73, %r72;
	cvt.u64.u32 	%rd255, %r74;
	bra.uni 	$L__BB1_76;
$L__BB1_75:
	rem.s64 	%rd255, %rd98, %rd135;
$L__BB1_76:
	st.global.u64 	[%rd1], %rd255;
	ld.global.u64 	%rd212, [%rd2];
	mul.lo.s64 	%rd102, %rd212, %rd255;
	or.b64  	%rd213, %rd102, %rd135;
	and.b64  	%rd214, %rd213, -4294967296;
	setp.ne.s64 	%p30, %rd214, 0;
	@%p30 bra 	$L__BB1_78;
	cvt.u32.u64 	%r75, %rd135;
	cvt.u32.u64 	%r76, %rd102;
	rem.u32 	%r77, %r76, %r75;
	cvt.u64.u32 	%rd231, %r77;
	bra.uni 	$L__BB1_79;
$L__BB1_78:
	rem.s64 	%rd231, %rd102, %rd135;
$L__BB1_79:
	st.global.u64 	[%rd1], %rd231;
$L__BB1_80:
	setp.eq.s64 	%p31, %rd73, 0;
	@%p31 bra 	$L__BB1_100;
	and.b64  	%rd263, %rd134, 3;
	setp.lt.u64 	%p32, %rd73, 4;
	@%p32 bra 	$L__BB1_95;
	ld.global.u64 	%rd215, [%rd2];
	mul.lo.s64 	%rd108, %rd215, %rd231;
	or.b64  	%rd216, %rd108, %rd135;
	and.b64  	%rd217, %rd216, -4294967296;
	setp.ne.s64 	%p33, %rd217, 0;
	@%p33 bra 	$L__BB1_84;
	cvt.u32.u64 	%r78, %rd135;
	cvt.u32.u64 	%r79, %rd108;
	rem.u32 	%r80, %r79, %r78;
	cvt.u64.u32 	%rd258, %r80;
	bra.uni 	$L__BB1_85;
$L__BB1_84:
	rem.s64 	%rd258, %rd108, %rd135;
$L__BB1_85:
	st.global.u64 	[%rd1], %rd258;
	ld.global.u64 	%rd218, [%rd2];
	mul.lo.s64 	%rd112, %rd218, %rd258;
	or.b64  	%rd219, %rd112, %rd135;
	and.b64  	%rd220, %rd219, -4294967296;
	setp.ne.s64 	%p34, %rd220, 0;
	@%p34 bra 	$L__BB1_87;
	cvt.u32.u64 	%r81, %rd135;
	cvt.u32.u64 	%r82, %rd112;
	rem.u32 	%r83, %r82, %r81;
	cvt.u64.u32 	%rd259, %r83;
	bra.uni 	$L__BB1_88;
$L__BB1_87:
	rem.s64 	%rd259, %rd112, %rd135;
$L__BB1_88:
	st.global.u64 	[%rd1], %rd259;
	ld.global.u64 	%rd221, [%rd2];
	mul.lo.s64 	%rd116, %rd221, %rd259;
	or.b64  	%rd222, %rd116, %rd135;
	and.b64  	%rd223, %rd222, -4294967296;
	setp.ne.s64 	%p35, %rd223, 0;
	@%p35 bra 	$L__BB1_90;
	cvt.u32.u64 	%r84, %rd135;
	cvt.u32.u64 	%r85, %rd116;
	rem.u32 	%r86, %r85, %r84;
	cvt.u64.u32 	%rd260, %r86;
	bra.uni 	$L__BB1_91;
$L__BB1_90:
	rem.s64 	%rd260, %rd116, %rd135;
$L__BB1_91:
	st.global.u64 	[%rd1], %rd260;
	ld.global.u64 	%rd224, [%rd2];
	mul.lo.s64 	%rd120, %rd224, %rd260;
	or.b64  	%rd225, %rd120, %rd135;
	and.b64  	%rd226, %rd225, -4294967296;
	setp.ne.s64 	%p36, %rd226, 0;
	@%p36 bra 	$L__BB1_93;
	cvt.u32.u64 	%r87, %rd135;
	cvt.u32.u64 	%r88, %rd120;
	rem.u32 	%r89, %r88, %r87;
	cvt.u64.u32 	%rd231, %r89;
	bra.uni 	$L__BB1_94;
$L__BB1_93:
	rem.s64 	%rd231, %rd120, %rd135;
$L__BB1_94:
	st.global.u64 	[%rd1], %rd231;
$L__BB1_95:
	setp.eq.s64 	%p37, %rd263, 0;
	@%p37 bra 	$L__BB1_100;
$L__BB1_96:
	.pragma "nounroll";
	ld.global.u64 	%rd227, [%rd2];
	mul.lo.s64 	%rd127, %rd227, %rd231;
	or.b64  	%rd228, %rd127, %rd135;
	and.b64  	%rd229, %rd228, -4294967296;
	setp.ne.s64 	%p38, %rd229, 0;
	@%p38 bra 	$L__BB1_98;
	cvt.u32.u64 	%r90, %rd135;
	cvt.u32.u64 	%r91, %rd127;
	rem.u32 	%r92, %r91, %r90;
	cvt.u64.u32 	%rd231, %r92;
	bra.uni 	$L__BB1_99;
$L__BB1_98:
	rem.s64 	%rd231, %rd127, %rd135;
$L__BB1_99:
	st.global.u64 	[%rd1], %rd231;
	add.s64 	%rd263, %rd263, -1;
	setp.ne.s64 	%p39, %rd263, 0;
	@%p39 bra 	$L__BB1_96;
$L__BB1_100:
	ret;

}


// ===== COMPILED SASS (sm_100) =====

	.target	sm_100

	.elftype	@"ET_EXEC"


//--------------------- .note.nv.tkinfo           --------------------------
	.section	.note.nv.tkinfo,"",@"SHT_NOTE"
	.sectionflags	@"SHF_NOTE_NV_TKINFO"
	.tkinfo
        /*0018*/ 	.word	0x00000002
        /*0030*/ 	.string	""
        /*0030*/ 	.string	"ptxas"
        /*0030*/ 	.string	"Cuda compilation tools, release 13.0, V13.0.88"
        /*0030*/ 	.string	"Build cuda_13.0.r13.0/compiler.36424714_0"
        /*0030*/ 	.string	"-arch sm_100 -m 64 "



//--------------------- .note.nv.cuinfo           --------------------------
	.section	.note.nv.cuinfo,"",@"SHT_NOTE"
	.sectionflags	@"SHF_NOTE_NV_CUINFO"
        /*0018*/ 	.short	0x0002
        /*001a*/ 	.short	0x0064
        /*001c*/ 	.short	0x0082
	.zero		2


//--------------------- .nv.info                  --------------------------
	.section	.nv.info,"",@"SHT_CUDA_INFO"
	.align	4


	//----- nvinfo : EIATTR_REGCOUNT
	.align		4
        /*0000*/ 	.byte	0x04, 0x2f
        /*0002*/ 	.short	(.L_1 - .L_0)
	.align		4
.L_0:
        /*0004*/ 	.word	index@(_Z14parallelEncodePxS_xxi)
        /*0008*/ 	.word	0x00000016


	//----- nvinfo : EIATTR_FRAME_SIZE
	.align		4
.L_1:
        /*000c*/ 	.byte	0x04, 0x11
        /*000e*/ 	.short	(.L_3 - .L_2)
	.align		4
.L_2:
        /*0010*/ 	.word	index@($__internal_1_$__cuda_sm20_rem_s64)
        /*0014*/ 	.word	0x00000000


	//----- nvinfo : EIATTR_FRAME_SIZE
	.align		4
.L_3:
        /*0018*/ 	.byte	0x04, 0x11
        /*001a*/ 	.short	(.L_5 - .L_4)
	.align		4
.L_4:
        /*001c*/ 	.word	index@(_Z14parallelEncodePxS_xxi)
        /*0020*/ 	.word	0x00000000


	//----- nvinfo : EIATTR_REGCOUNT
	.align		4
.L_5:
        /*0024*/ 	.byte	0x04, 0x2f
        /*0026*/ 	.short	(.L_7 - .L_6)
	.align		4
.L_6:
        /*0028*/ 	.word	index@(_Z14parallelDecodePxS_xxi)
        /*002c*/ 	.word	0x00000016


	//----- nvinfo : EIATTR_FRAME_SIZE
	.align		4
.L_7:
        /*0030*/ 	.byte	0x04, 0x11
        /*0032*/ 	.short	(.L_9 - .L_8)
	.align		4
.L_8:
        /*0034*/ 	.word	index@($__internal_0_$__cuda_sm20_rem_s64)
        /*0038*/ 	.word	0x00000000


	//----- nvinfo : EIATTR_FRAME_SIZE
	.align		4
.L_9:
        /*003c*/ 	.byte	0x04, 0x11
        /*003e*/ 	.short	(.L_11 - .L_10)
	.align		4
.L_10:
        /*0040*/ 	.word	index@(_Z14parallelDecodePxS_xxi)
        /*0044*/ 	.word	0x00000000


	//----- nvinfo : EIATTR_MIN_STACK_SIZE
	.align		4
.L_11:
        /*0048*/ 	.byte	0x04, 0x12
        /*004a*/ 	.short	(.L_13 - .L_12)
	.align		4
.L_12:
        /*004c*/ 	.word	index@(_Z14parallelDecodePxS_xxi)
        /*0050*/ 	.word	0x00000000


	//----- nvinfo : EIATTR_MIN_STACK_SIZE
	.align		4
.L_13:
        /*0054*/ 	.byte	0x04, 0x12
        /*0056*/ 	.short	(.L_15 - .L_14)
	.align		4
.L_14:
        /*0058*/ 	.word	index@(_Z14parallelEncodePxS_xxi)
        /*005c*/ 	.word	0x00000000
.L_15:


//--------------------- .nv.compat                --------------------------
	.section	.nv.compat,"",@"SHT_CUDA_COMPAT_INFO"
	.align	4
        /*0000*/ 	.byte	0x02, 0x09, 0x00, 0x00, 0x02, 0x02, 0x01, 0x00, 0x02, 0x05, 0x05, 0x00, 0x03, 0x07, 0x01, 0x01
        /*0010*/ 	.byte	0x02, 0x03, 0x00, 0x00, 0x02, 0x06, 0x01, 0x00, 0x04, 0x0b, 0x08, 0x00, 0x09, 0x00, 0x00, 0x00
        /*0020*/ 	.byte	0x00, 0x00, 0x00, 0x00


//--------------------- .nv.info._Z14parallelDecodePxS_xxi --------------------------
	.section	.nv.info._Z14parallelDecodePxS_xxi,"",@"SHT_CUDA_INFO"
	.sectionflags	@""
	.align	4


	//----- nvinfo : EIATTR_CUDA_API_VERSION
	.align		4
        /*0000*/ 	.byte	0x04, 0x37
        /*0002*/ 	.short	(.L_17 - .L_16)
.L_16:
        /*0004*/ 	.word	0x00000082


	//----- nvinfo : EIATTR_KPARAM_INFO
	.align		4
.L_17:
        /*0008*/ 	.byte	0x04, 0x17
        /*000a*/ 	.short	(.L_19 - .L_18)
.L_18:
        /*000c*/ 	.word	0x00000000
        /*0010*/ 	.short	0x0004
        /*0012*/ 	.short	0x0020
        /*0014*/ 	.byte	0x00, 0xf0, 0x11, 0x00


	//----- nvinfo : EIATTR_KPARAM_INFO
	.align		4
.L_19:
        /*0018*/ 	.byte	0x04, 0x17
        /*001a*/ 	.short	(.L_21 - .L_20)
.L_20:
        /*001c*/ 	.word	0x00000000
        /*0020*/ 	.short	0x0003
        /*0022*/ 	.short	0x0018
        /*0024*/ 	.byte	0x00, 0xf0, 0x21, 0x00


	//----- nvinfo : EIATTR_KPARAM_INFO
	.align		4
.L_21:
        /*0028*/ 	.byte	0x04, 0x17
        /*002a*/ 	.short	(.L_23 - .L_22)
.L_22:
        /*002c*/ 	.word	0x00000000
        /*0030*/ 	.short	0x0002
        /*0032*/ 	.short	0x0010
        /*0034*/ 	.byte	0x00, 0xf0, 0x21, 0x00


	//----- nvinfo : EIATTR_KPARAM_INFO
	.align		4
.L_23:
        /*0038*/ 	.byte	0x04, 0x17
        /*003a*/ 	.short	(.L_25 - .L_24)
.L_24:
        /*003c*/ 	.word	0x00000000
        /*0040*/ 	.short	0x0001
        /*0042*/ 	.short	0x0008
        /*0044*/ 	.byte	0x00, 0xf5, 0x21, 0x00


	//----- nvinfo : EIATTR_KPARAM_INFO
	.align		4
.L_25:
        /*0048*/ 	.byte	0x04, 0x17
        /*004a*/ 	.short	(.L_27 - .L_26)
.L_26:
        /*004c*/ 	.word	0x00000000
        /*0050*/ 	.short	0x0000
        /*0052*/ 	.short	0x0000
        /*0054*/ 	.byte	0x00, 0xf5, 0x21, 0x00


	//----- nvinfo : EIATTR_SPARSE_MMA_MASK
	.align		4
.L_27:
        /*0058*/ 	.byte	0x03, 0x50
        /*005a*/ 	.short	0x0000


	//----- nvinfo : EIATTR_MAXREG_COUNT
	.align		4
        /*005c*/ 	.byte	0x03, 0x1b
        /*005e*/ 	.short	0x00ff


	//----- nvinfo : EIATTR_MERCURY_ISA_VERSION
	.align		4
        /*0060*/ 	.byte	0x03, 0x5f
        /*0062*/ 	.short	0x0101


	//----- nvinfo : EIATTR_VRC_CTA_INIT_COUNT
	.align		4
        /*0064*/ 	.byte	0x02, 0x4a
	.zero		1
	.zero		1


	//----- nvinfo : EIATTR_EXIT_INSTR_OFFSETS
	.align		4
        /*0068*/ 	.byte	0x04, 0x1c
        /*006a*/ 	.short	(.L_29 - .L_28)


	//   ....[0]....
.L_28:
        /*006c*/ 	.word	0x00000070


	//   ....[1]....
        /*0070*/ 	.word	0x00000110


	//   ....[2]....
        /*0074*/ 	.word	0x00002590


	//   ....[3]....
        /*0078*/ 	.word	0x00003880


	//   ....[4]....
        /*007c*/ 	.word	0x00004260


	//   ....[5]....
        /*0080*/ 	.word	0x000044e0


	//----- nvinfo : EIATTR_CRS_STACK_SIZE
	.align		4
.L_29:
        /*0084*/ 	.byte	0x04, 0x1e
        /*0086*/ 	.short	(.L_31 - .L_30)
.L_30:
        /*0088*/ 	.word	0x00000000


	//----- nvinfo : EIATTR_CBANK_PARAM_SIZE
	.align		4
.L_31:
        /*008c*/ 	.byte	0x03, 0x19
        /*008e*/ 	.short	0x0024


	//----- nvinfo : EIATTR_PARAM_CBANK
	.align		4
        /*0090*/ 	.byte	0x04, 0x0a
        /*0092*/ 	.short	(.L_33 - .L_32)
	.align		4
.L_32:
        /*0094*/ 	.word	index@(.nv.constant0._Z14parallelDecodePxS_xxi)
        /*0098*/ 	.short	0x0380
        /*009a*/ 	.short	0x0024


	//----- nvinfo : EIATTR_SW_WAR
	.align		4
.L_33:
        /*009c*/ 	.byte	0x04, 0x36
        /*009e*/ 	.short	(.L_35 - .L_34)
.L_34:
        /*00a0*/ 	.word	0x00000008
.L_35:


//--------------------- .nv.info._Z14parallelEncodePxS_xxi --------------------------
	.section	.nv.info._Z14parallelEncodePxS_xxi,"",@"SHT_CUDA_INFO"
	.sectionflags	@""
	.align	4


	//----- nvinfo : EIATTR_CUDA_API_VERSION
	.align		4
        /*0000*/ 	.byte	0x04, 0x37
        /*0002*/ 	.short	(.L_37 - .L_36)
.L_36:
        /*0004*/ 	.word	0x00000082


	//----- nvinfo : EIATTR_KPARAM_INFO
	.align		4
.L_37:
        /*0008*/ 	.byte	0x04, 0x17
        /*000a*/ 	.short	(.L_39 - .L_38)
.L_38:
        /*000c*/ 	.word	0x00000000
        /*0010*/ 	.short	0x0004
        /*0012*/ 	.short	0x0020
        /*0014*/ 	.byte	0x00, 0xf0, 0x11, 0x00


	//----- nvinfo : EIATTR_KPARAM_INFO
	.align		4
.L_39:
        /*0018*/ 	.byte	0x04, 0x17
        /*001a*/ 	.short	(.L_41 - .L_40)
.L_40:
        /*001c*/ 	.word	0x00000000
        /*0020*/ 	.short	0x0003
        /*0022*/ 	.short	0x0018
        /*0024*/ 	.byte	0x00, 0xf0, 0x21, 0x00


	//----- nvinfo : EIATTR_KPARAM_INFO
	.align		4
.L_41:
        /*0028*/ 	.byte	0x04, 0x17
        /*002a*/ 	.short	(.L_43 - .L_42)
.L_42:
        /*002c*/ 	.word	0x00000000
        /*0030*/ 	.short	0x0002
        /*0032*/ 	.short	0x0010
        /*0034*/ 	.byte	0x00, 0xf0, 0x21, 0x00


	//----- nvinfo : EIATTR_KPARAM_INFO
	.align		4
.L_43:
        /*0038*/ 	.byte	0x04, 0x17
        /*003a*/ 	.short	(.L_45 - .L_44)
.L_44:
        /*003c*/ 	.word	0x00000000
        /*0040*/ 	.short	0x0001
        /*0042*/ 	.short	0x0008
        /*0044*/ 	.byte	0x00, 0xf5, 0x21, 0x00


	//----- nvinfo : EIATTR_KPARAM_INFO
	.align		4
.L_45:
        /*0048*/ 	.byte	0x04, 0x17
        /*004a*/ 	.short	(.L_47 - .L_46)
.L_46:
        /*004c*/ 	.word	0x00000000
        /*0050*/ 	.short	0x0000
        /*0052*/ 	.short	0x0000
        /*0054*/ 	.byte	0x00, 0xf5, 0x21, 0x00


	//----- nvinfo : EIATTR_SPARSE_MMA_MASK
	.align		4
.L_47:
        /*0058*/ 	.byte	0x03, 0x50
        /*005a*/ 	.short	0x0000


	//----- nvinfo : EIATTR_MAXREG_COUNT
	.align		4
        /*005c*/ 	.byte	0x03, 0x1b
        /*005e*/ 	.short	0x00ff


	//----- nvinfo : EIATTR_MERCURY_ISA_VERSION
	.align		4
        /*0060*/ 	.byte	0x03, 0x5f
        /*0062*/ 	.short	0x0101


	//----- nvinfo : EIATTR_VRC_CTA_INIT_COUNT
	.align		4
        /*0064*/ 	.byte	0x02, 0x4a
	.zero		1
	.zero		1


	//----- nvinfo : EIATTR_EXIT_INSTR_OFFSETS
	.align		4
        /*0068*/ 	.byte	0x04, 0x1c
        /*006a*/ 	.short	(.L_49 - .L_48)


	//   ....[0]....
.L_48:
        /*006c*/ 	.word	0x00000070


	//   ....[1]....
        /*0070*/ 	.word	0x00000110


	//   ....[2]....
        /*0074*/ 	.word	0x00002590


	//   ....[3]....
        /*0078*/ 	.word	0x00003880


	//   ....[4]....
        /*007c*/ 	.word	0x00004260


	//   ....[5]....
        /*0080*/ 	.word	0x000044e0


	//----- nvinfo : EIATTR_CRS_STACK_SIZE
	.align		4
.L_49:
        /*0084*/ 	.byte	0x04, 0x1e
        /*0086*/ 	.short	(.L_51 - .L_50)
.L_50:
        /*0088*/ 	.word	0x00000000


	//----- nvinfo : EIATTR_CBANK_PARAM_SIZE
	.align		4
.L_51:
        /*008c*/ 	.byte	0x03, 0x19
        /*008e*/ 	.short	0x0024


	//----- nvinfo : EIATTR_PARAM_CBANK
	.align		4
        /*0090*/ 	.byte	0x04, 0x0a
        /*0092*/ 	.short	(.L_53 - .L_52)
	.align		4
.L_52:
        /*0094*/ 	.word	index@(.nv.constant0._Z14parallelEncodePxS_xxi)
        /*0098*/ 	.short	0x0380
        /*009a*/ 	.short	0x0024


	//----- nvinfo : EIATTR_SW_WAR
	.align		4
.L_53:
        /*009c*/ 	.byte	0x04, 0x36
        /*009e*/ 	.short	(.L_55 - .L_54)
.L_54:
        /*00a0*/ 	.word	0x00000008
.L_55:


//--------------------- .nv.callgraph             --------------------------
	.section	.nv.callgraph,"",@"SHT_CUDA_CALLGRAPH"
	.align	4
	.sectionentsize	8
	.align		4
        /*0000*/ 	.word	0x00000000
	.align		4
        /*0004*/ 	.word	0xffffffff
	.align		4
        /*0008*/ 	.word	0x00000000
	.align		4
        /*000c*/ 	.word	0xfffffffe
	.align		4
        /*0010*/ 	.word	0x00000000
	.align		4
        /*0014*/ 	.word	0xfffffffd
	.align		4
        /*0018*/ 	.word	0x00000000
	.align		4
        /*001c*/ 	.word	0xfffffffc


//--------------------- .text._Z14parallelDecodePxS_xxi --------------------------
	.section	.text._Z14parallelDecodePxS_xxi,"ax",@progbits
	.align	128
        .global         _Z14parallelDecodePxS_xxi
        .type           _Z14parallelDecodePxS_xxi,@function
        .size           _Z14parallelDecodePxS_xxi,(.L_x_186 - _Z14parallelDecodePxS_xxi)
        .other          _Z14parallelDecodePxS_xxi,@"STO_CUDA_ENTRY STV_DEFAULT"
_Z14parallelDecodePxS_xxi:
.text._Z14parallelDecodePxS_xxi:
[----:B------:R-:W-:Y:S01]  /*0000*/  LDC R1, c[0x0][0x37c] ;  /* 0x0000df00ff017b82 */ /* 0x000fe20000000800 */
[----:B------:R-:W0:Y:S07]  /*0010*/  S2R R0, SR_TID.X ;  /* 0x0000000000007919 */ /* 0x000e2e0000002100 */
[----:B------:R-:W0:Y:S01]  /*0020*/  S2UR UR4, SR_CTAID.X ;  /* 0x00000000000479c3 */ /* 0x000e220000002500 */
[----:B------:R-:W1:Y:S07]  /*0030*/  LDCU UR5, c[0x0][0x3a0] ;  /* 0x00007400ff0577ac */ /* 0x000e6e0008000800 */
[----:B------:R-:W0:Y:S02]  /*0040*/  LDC R7, c[0x0][0x360] ;  /* 0x0000d800ff077b82 */ /* 0x000e240000000800 */
[----:B0-----:R-:W-:-:S05]  /*0050*/  IMAD R7, R7, UR4, R0 ;  /* 0x0000000407077c24 */ /* 0x001fca000f8e0200 */
[----:B-1----:R-:W-:-:S13]  /*0060*/  ISETP.GE.AND P0, PT, R7, UR5, PT ;  /* 0x0000000507007c0c */ /* 0x002fda000bf06270 */
[----:B------:R-:W-:Y:S05]  /*0070*/  @P0 EXIT ;  /* 0x000000000000094d */ /* 0x000fea0003800000 */
[----:B------:R-:W0:Y:S01]  /*0080*/  LDC.64 R10, c[0x0][0x390] ;  /* 0x0000e400ff0a7b82 */ /* 0x000e220000000a00 */
[----:B------:R-:W1:Y:S01]  /*0090*/  LDCU.64 UR10, c[0x0][0x358] ;  /* 0x00006b00ff0a77ac */ /* 0x000e620008000a00 */
[----:B------:R-:W-:Y:S02]  /*00a0*/  IMAD.MOV.U32 R2, RZ, RZ, 0x1 ;  /* 0x00000001ff027424 */ /* 0x000fe400078e00ff */
[----:B------:R-:W-:-:S04]  /*00b0*/  IMAD.MOV.U32 R3, RZ, RZ, 0x0 ;  /* 0x00000000ff037424 */ /* 0x000fc800078e00ff */
[----:B------:R-:W2:Y:S01]  /*00c0*/  LDC.64 R4, c[0x0][0x388] ;  /* 0x0000e200ff047b82 */ /* 0x000ea20000000a00 */
[----:B0-----:R-:W-:-:S04]  /*00d0*/  ISETP.GE.U32.AND P0, PT, R10, 0x1, PT ;  /* 0x000000010a00780c */ /* 0x001fc80003f06070 */
[----:B------:R-:W-:Y:S01]  /*00e0*/  ISETP.GE.AND.EX P0, PT, R11, RZ, PT, P0 ;  /* 0x000000ff0b00720c */ /* 0x000fe20003f06300 */
[----:B--2---:R-:W-:-:S05]  /*00f0*/  IMAD.WIDE R4, R7, 0x8, R4 ;  /* 0x0000000807047825 */ /* 0x004fca00078e0204 */
[----:B-1----:R0:W-:Y:S07]  /*0100*/  STG.E.64 desc[UR10][R4.64], R2 ;  /* 0x0000000204007986 */ /* 0x0021ee000c101b0a */
[----:B------:R-:W-:Y:S05]  /*0110*/  @!P0 EXIT ;  /* 0x000000000000894d */ /* 0x000fea0003800000 */
[----:B0-----:R-:W0:Y:S01]  /*0120*/  LDC.64 R2, c[0x0][0x380] ;  /* 0x0000e000ff027b82 */ /* 0x001e220000000a00 */
[C---:B------:R-:W-:Y:S01]  /*0130*/  ISETP.GE.U32.AND P0, PT, R10.reuse, 0x10, PT ;  /* 0x000000100a00780c */ /* 0x040fe20003f06070 */
[----:B------:R-:W1:Y:S01]  /*0140*/  LDCU.64 UR8, c[0x0][0x398] ;  /* 0x00007300ff0877ac */ /* 0x000e620008000a00 */
[----:B------:R-:W-:Y:S01]  /*0150*/  HFMA2 R8, -RZ, RZ, 0, 5.9604644775390625e-08 ;  /* 0x00000001ff087431 */ /* 0x000fe200000001ff */
[----:B------:R-:W-:Y:S01]  /*0160*/  LOP3.LUT R16, R10, 0xf, RZ, 0xc0, !PT ;  /* 0x0000000f0a107812 */ /* 0x000fe200078ec0ff */
[----:B------:R-:W-:Y:S01]  /*0170*/  IMAD.MOV.U32 R9, RZ, RZ, 0x0 ;  /* 0x00000000ff097424 */ /* 0x000fe200078e00ff */
[----:B------:R-:W-:Y:S01]  /*0180*/  ISETP.GE.U32.AND.EX P0, PT, R11, RZ, PT, P0 ;  /* 0x000000ff0b00720c */ /* 0x000fe20003f06100 */
[----:B0-----:R-:W-:-:S12]  /*0190*/  IMAD.WIDE R2, R7, 0x8, R2 ;  /* 0x0000000807027825 */ /* 0x001fd800078e0202 */
[----:B-1----:R-:W-:Y:S05]  /*01a0*/  @!P0 BRA `(.L_x_0) ;  /* 0x0000002000f08947 */ /* 0x002fea0003800000 */
[----:B------:R-:W-:Y:S01]  /*01b0*/  LOP3.LUT R6, R10, 0xfffffff0, RZ, 0xc0, !PT ;  /* 0xfffffff00a067812 */ /* 0x000fe200078ec0ff */
[----:B------:R-:W-:Y:S01]  /*01c0*/  IMAD.MOV.U32 R8, RZ, RZ, 0x1 ;  /* 0x00000001ff087424 */ /* 0x000fe200078e00ff */
[----:B------:R-:W-:Y:S01]  /*01d0*/  LOP3.LUT R0, R11, 0x7fffffff, RZ, 0xc0, !PT ;  /* 0x7fffffff0b007812 */ /* 0x000fe200078ec0ff */
[----:B------:R-:W0:Y:S01]  /*01e0*/  LDCU UR4, c[0x0][0x39c] ;  /* 0x00007380ff0477ac */ /* 0x000e220008000800 */
[----:B------:R-:W-:Y:S01]  /*01f0*/  MOV R9, 0x0 ;  /* 0x0000000000097802 */ /* 0x000fe20000000f00 */
[----:B------:R-:W1:Y:S06]  /*0200*/  LDCU UR5, c[0x0][0x398] ;  /* 0x00007300ff0577ac */ /* 0x000e6c0008000800 */
.L_x_49:
[----:B--2---:R-:W2:Y:S01]  /*0210*/  LDG.E.64 R10, desc[UR10][R2.64] ;  /* 0x0000000a020a7981 */ /* 0x004ea2000c1e1b00 */
[----:B------:R-:W-:Y:S01]  /*0220*/  IADD3 R6, P0, PT, R6, -0x10, RZ ;  /* 0xfffffff006067810 */ /* 0x000fe20007f1e0ff */
[----:B------:R-:W-:Y:S03]  /*0230*/  BSSY.RECONVERGENT B0, `(.L_x_1) ;  /* 0x0000024000007945 */ /* 0x000fe60003800200 */
[----:B------:R-:W-:Y:S02]  /*0240*/  IADD3.X R0, PT, PT, R0, -0x1, RZ, P0, !PT ;  /* 0xffffffff00007810 */ /* 0x000fe400007fe4ff */
[----:B------:R-:W-:-:S04]  /*0250*/  ISETP.NE.U32.AND P0, PT, R6, RZ, PT ;  /* 0x000000ff0600720c */ /* 0x000fc80003f05070 */
[----:B------:R-:W-:Y:S01]  /*0260*/  ISETP.NE.AND.EX P0, PT, R0, RZ, PT, P0 ;  /* 0x000000ff0000720c */ /* 0x000fe20003f05300 */
[-C--:B--2---:R-:W-:Y:S02]  /*0270*/  IMAD R7, R11, R8.reuse, RZ ;  /* 0x000000080b077224 */ /* 0x084fe400078e02ff */
[----:B------:R-:W-:-:S04]  /*0280*/  IMAD.WIDE.U32 R12, R10, R8, RZ ;  /* 0x000000080a0c7225 */ /* 0x000fc800078e00ff */
[----:B------:R-:W-:-:S04]  /*0290*/  IMAD R7, R10, R9, R7 ;  /* 0x000000090a077224 */ /* 0x000fc800078e0207 */
[----:B------:R-:W-:-:S05]  /*02a0*/  IMAD.IADD R8, R13, 0x1, R7 ;  /* 0x000000010d087824 */ /* 0x000fca00078e0207 */
[----:B0-----:R-:W-:-:S04]  /*02b0*/  LOP3.LUT R7, R8, UR4, RZ, 0xfc, !PT ;  /* 0x0000000408077c12 */ /* 0x001fc8000f8efcff */
[----:B------:R-:W-:-:S13]  /*02c0*/  ISETP.NE.U32.AND P1, PT, R7, RZ, PT ;  /* 0x000000ff0700720c */ /* 0x000fda0003f25070 */
[----:B------:R-:W-:Y:S05]  /*02d0*/  @P1 BRA `(.L_x_2) ;  /* 0x0000000000501947 */ /* 0x000fea0003800000 */
[----:B-1----:R-:W0:Y:S01]  /*02e0*/  I2F.U32.RP R7, UR5 ;  /* 0x0000000500077d06 */ /* 0x002e220008209000 */
[----:B------:R-:W-:-:S07]  /*02f0*/  ISETP.NE.U32.AND P2, PT, RZ, UR5, PT ;  /* 0x00000005ff007c0c */ /* 0x000fce000bf45070 */
[----:B0-----:R-:W0:Y:S02]  /*0300*/  MUFU.RCP R7, R7 ;  /* 0x0000000700077308 */ /* 0x001e240000001000 */
[----:B0-----:R-:W-:-:S06]  /*0310*/  VIADD R8, R7, 0xffffffe ;  /* 0x0ffffffe07087836 */ /* 0x001fcc0000000000 */
[----:B------:R0:W1:Y:S02]  /*0320*/  F2I.FTZ.U32.TRUNC.NTZ R9, R8 ;  /* 0x0000000800097305 */ /* 0x000064000021f000 */
[----:B0-----:R-:W-:Y:S01]  /*0330*/  IMAD.MOV.U32 R8, RZ, RZ, RZ ;  /* 0x000000ffff087224 */ /* 0x001fe200078e00ff */
[----:B-1----:R-:W-:-:S05]  /*0340*/  IADD3 R11, PT, PT, RZ, -R9, RZ ;  /* 0x80000009ff0b7210 */ /* 0x002fca0007ffe0ff */
[----:B------:R-:W-:-:S04]  /*0350*/  IMAD R11, R11, UR5, RZ ;  /* 0x000000050b0b7c24 */ /* 0x000fc8000f8e02ff */
[----:B------:R-:W-:-:S06]  /*0360*/  IMAD.HI.U32 R9, R9, R11, R8 ;  /* 0x0000000b09097227 */ /* 0x000fcc00078e0008 */
[----:B------:R-:W-:-:S04]  /*0370*/  IMAD.HI.U32 R9, R9, R12, RZ ;  /* 0x0000000c09097227 */ /* 0x000fc800078e00ff */
[----:B------:R-:W-:-:S04]  /*0380*/  IMAD.MOV R9, RZ, RZ, -R9 ;  /* 0x000000ffff097224 */ /* 0x000fc800078e0a09 */
[----:B------:R-:W-:Y:S01]  /*0390*/  IMAD R12, R9, UR5, R12 ;  /* 0x00000005090c7c24 */ /* 0x000fe2000f8e020c */
[----:B------:R-:W-:-:S04]  /*03a0*/  MOV R9, RZ ;  /* 0x000000ff00097202 */ /* 0x000fc80000000f00 */
[----:B------:R-:W-:-:S13]  /*03b0*/  ISETP.GE.U32.AND P1, PT, R12, UR5, PT ;  /* 0x000000050c007c0c */ /* 0x000fda000bf26070 */
[----:B------:R-:W-:-:S04]  /*03c0*/  @P1 IADD3 R12, PT, PT, R12, -UR5, RZ ;  /* 0x800000050c0c1c10 */ /* 0x000fc8000fffe0ff */
[----:B------:R-:W-:-:S13]  /*03d0*/  ISETP.GE.U32.AND P1, PT, R12, UR5, PT ;  /* 0x000000050c007c0c */ /* 0x000fda000bf26070 */
[----:B------:R-:W-:Y:S01]  /*03e0*/  @P1 VIADD R12, R12, -UR5 ;  /* 0x800000050c0c1c36 */ /* 0x000fe20008000000 */
[----:B------:R-:W-:-:S05]  /*03f0*/  @!P2 LOP3.LUT R12, RZ, UR5, RZ, 0x33, !PT ;  /* 0x00000005ff0cac12 */ /* 0x000fca000f8e33ff */
[----:B------:R-:W-:Y:S01]  /*0400*/  IMAD.MOV.U32 R8, RZ, RZ, R12 ;  /* 0x000000ffff087224 */ /* 0x000fe200078e000c */
[----:B------:R-:W-:Y:S06]  /*0410*/  BRA `(.L_x_3) ;  /* 0x0000000000147947 */ /* 0x000fec0003800000 */
.L_x_2:
[----:B------:R-:W-:Y:S01]  /*0420*/  IMAD.MOV.U32 R7, RZ, RZ, R8 ;  /* 0x000000ffff077224 */ /* 0x000fe200078e0008 */
[----:B------:R-:W-:-:S07]  /*0430*/  MOV R8, 0x450 ;  /* 0x0000045000087802 */ /* 0x000fce0000000f00 */
[----:B-1----:R-:W-:Y:S05]  /*0440*/  CALL.REL.NOINC `($__internal_0_$__cuda_sm20_rem_s64) ;  /* 0x0000004000287944 */ /* 0x002fea0003c00000 */
[----:B------:R-:W-:Y:S01]  /*0450*/  IMAD.MOV.U32 R8, RZ, RZ, R10 ;  /* 0x000000ffff087224 */ /* 0x000fe200078e000a */
[----:B------:R-:W-:-:S07]  /*0460*/  MOV R9, R11 ;  /* 0x0000000b00097202 */ /* 0x000fce0000000f00 */
.L_x_3:
[----:B------:R-:W-:Y:S05]  /*0470*/  BSYNC.RECONVERGENT B0 ;  /* 0x0000000000007941 */ /* 0x000fea0003800200 */
.L_x_1:
[----:B------:R0:W-:Y:S04]  /*0480*/  STG.E.64 desc[UR10][R4.64], R8 ;  /* 0x0000000804007986 */ /* 0x0001e8000c101b0a */
[----:B------:R-:W2:Y:S01]  /*0490*/  LDG.E.64 R10, desc[UR10][R2.64] ;  /* 0x0000000a020a7981 */ /* 0x000ea2000c1e1b00 */
[----:B------:R-:W-:Y:S01]  /*04a0*/  BSSY.RECONVERGENT B0, `(.L_x_4) ;  /* 0x0000020000007945 */ /* 0x000fe20003800200 */
[-C--:B--2---:R-:W-:Y:S02]  /*04b0*/  IMAD R7, R11, R8.reuse, RZ ;  /* 0x000000080b077224 */ /* 0x084fe400078e02ff */
[----:B------:R-:W-:-:S04]  /*04c0*/  IMAD.WIDE.U32 R12, R10, R8, RZ ;  /* 0x000000080a0c7225 */ /* 0x000fc800078e00ff */
[----:B------:R-:W-:-:S04]  /*04d0*/  IMAD R7, R10, R9, R7 ;  /* 0x000000090a077224 */ /* 0x000fc800078e0207 */
[----:B------:R-:W-:-:S05]  /*04e0*/  IMAD.IADD R10, R13, 0x1, R7 ;  /* 0x000000010d0a7824 */ /* 0x000fca00078e0207 */
[----:B------:R-:W-:-:S04]  /*04f0*/  LOP3.LUT R7, R10, UR4, RZ, 0xfc, !PT ;  /* 0x000000040a077c12 */ /* 0x000fc8000f8efcff */
[----:B------:R-:W-:-:S13]  /*0500*/  ISETP.NE.U32.AND P1, PT, R7, RZ, PT ;  /* 0x000000ff0700720c */ /* 0x000fda0003f25070 */
[----:B0-----:R-:W-:Y:S05]  /*0510*/  @P1 BRA `(.L_x_5) ;  /* 0x00000000004c1947 */ /* 0x001fea0003800000 */
[----:B------:R-:W0:Y:S01]  /*0520*/  I2F.U32.RP R10, UR5 ;  /* 0x00000005000a7d06 */ /* 0x000e220008209000 */
[----:B------:R-:W-:Y:S01]  /*0530*/  IMAD.MOV.U32 R8, RZ, RZ, RZ ;  /* 0x000000ffff087224 */ /* 0x000fe200078e00ff */
[----:B------:R-:W-:-:S06]  /*0540*/  ISETP.NE.U32.AND P2, PT, RZ, UR5, PT ;  /* 0x00000005ff007c0c */ /* 0x000fcc000bf45070 */
[----:B0-----:R-:W0:Y:S02]  /*0550*/  MUFU.RCP R10, R10 ;  /* 0x0000000a000a7308 */ /* 0x001e240000001000 */
[----:B0-----:R-:W-:-:S06]  /*0560*/  VIADD R9, R10, 0xffffffe ;  /* 0x0ffffffe0a097836 */ /* 0x001fcc0000000000 */
[----:B------:R-:W0:Y:S02]  /*0570*/  F2I.FTZ.U32.TRUNC.NTZ R9, R9 ;  /* 0x0000000900097305 */ /* 0x000e24000021f000 */
[----:B0-----:R-:W-:-:S05]  /*0580*/  IADD3 R7, PT, PT, RZ, -R9, RZ ;  /* 0x80000009ff077210 */ /* 0x001fca0007ffe0ff */
[----:B------:R-:W-:-:S04]  /*0590*/  IMAD R7, R7, UR5, RZ ;  /* 0x0000000507077c24 */ /* 0x000fc8000f8e02ff */
[----:B------:R-:W-:-:S04]  /*05a0*/  IMAD.HI.U32 R7, R9, R7, R8 ;  /* 0x0000000709077227 */ /* 0x000fc800078e0008 */
[----:B------:R-:W-:Y:S02]  /*05b0*/  IMAD.MOV.U32 R9, RZ, RZ, RZ ;  /* 0x000000ffff097224 */ /* 0x000fe400078e00ff */
[----:B------:R-:W-:-:S04]  /*05c0*/  IMAD.HI.U32 R7, R7, R12, RZ ;  /* 0x0000000c07077227 */ /* 0x000fc800078e00ff */
[----:B------:R-:W-:-:S04]  /*05d0*/  IMAD.MOV R7, RZ, RZ, -R7 ;  /* 0x000000ffff077224 */ /* 0x000fc800078e0a07 */
[----:B------:R-:W-:-:S05]  /*05e0*/  IMAD R8, R7, UR5, R12 ;  /* 0x0000000507087c24 */ /* 0x000fca000f8e020c */
[----:B------:R-:W-:-:S13]  /*05f0*/  ISETP.GE.U32.AND P1, PT, R8, UR5, PT ;  /* 0x0000000508007c0c */ /* 0x000fda000bf26070 */
[----:B------:R-:W-:-:S04]  /*0600*/  @P1 IADD3 R8, PT, PT, R8, -UR5, RZ ;  /* 0x8000000508081c10 */ /* 0x000fc8000fffe0ff */
[----:B------:R-:W-:-:S13]  /*0610*/  ISETP.GE.U32.AND P1, PT, R8, UR5, PT ;  /* 0x0000000508007c0c */ /* 0x000fda000bf26070 */
[----:B------:R-:W-:Y:S01]  /*0620*/  @P1 VIADD R8, R8, -UR5 ;  /* 0x8000000508081c36 */ /* 0x000fe20008000000 */
[----:B------:R-:W-:Y:S01]  /*0630*/  @!P2 LOP3.LUT R8, RZ, UR5, RZ, 0x33, !PT ;  /* 0x00000005ff08ac12 */ /* 0x000fe2000f8e33ff */
[----:B------:R-:W-:Y:S06]  /*0640*/  BRA `(.L_x_6) ;  /* 0x0000000000147947 */ /* 0x000fec0003800000 */
.L_x_5:
[----:B------:R-:W-:Y:S02]  /*0650*/  MOV R7, R10 ;  /* 0x0000000a00077202 */ /* 0x000fe40000000f00 */
[----:B------:R-:W-:-:S07]  /*0660*/  MOV R8, 0x680 ;  /* 0x0000068000087802 */ /* 0x000fce0000000f00 */
[----:B------:R-:W-:Y:S05]  /*0670*/  CALL.REL.NOINC `($__internal_0_$__cuda_sm20_rem_s64) ;  /* 0x0000003c009c7944 */ /* 0x000fea0003c00000 */
[----:B------:R-:W-:Y:S02]  /*0680*/  IMAD.MOV.U32 R8, RZ, RZ, R10 ;  /* 0x000000ffff087224 */ /* 0x000fe400078e000a */
[----:B------:R-:W-:-:S07]  /*0690*/  IMAD.MOV.U32 R9, RZ, RZ, R11 ;  /* 0x000000ffff097224 */ /* 0x000fce00078e000b */
.L_x_6:
[----:B------:R-:W-:Y:S05]  /*06a0*/  BSYNC.RECONVERGENT B0 ;  /* 0x0000000000007941 */ /* 0x000fea0003800200 */
.L_x_4:
[----:B------:R0:W-:Y:S04]  /*06b0*/  STG.E.64 desc[UR10][R4.64], R8 ;  /* 0x0000000804007986 */ /* 0x0001e8000c101b0a */
[----:B------:R-:W2:Y:S01]  /*06c0*/  LDG.E.64 R10, desc[UR10][R2.64] ;  /* 0x0000000a020a7981 */ /* 0x000ea2000c1e1b00 */
[----:B------:R-:W-:Y:S01]  /*06d0*/  BSSY.RECONVERGENT B0, `(.L_x_7) ;  /* 0x0000020000007945 */ /* 0x000fe20003800200 */
[-C--:B--2---:R-:W-:Y:S02]  /*06e0*/  IMAD R7, R11, R8.reuse, RZ ;  /* 0x000000080b077224 */ /* 0x084fe400078e02ff */
[----:B------:R-:W-:-:S04]  /*06f0*/  IMAD.WIDE.U32 R12, R10, R8, RZ ;  /* 0x000000080a0c7225 */ /* 0x000fc800078e00ff */
[----:B------:R-:W-:-:S05]  /*0700*/  IMAD R7, R10, R9, R7 ;  /* 0x000000090a077224 */ /* 0x000fca00078e0207 */
[----:B------:R-:W-:-:S04]  /*0710*/  IADD3 R10, PT, PT, R13, R7, RZ ;  /* 0x000000070d0a7210 */ /* 0x000fc80007ffe0ff */
[----:B------:R-:W-:-:S04]  /*0720*/  LOP3.LUT R7, R10, UR4, RZ, 0xfc, !PT ;  /* 0x000000040a077c12 */ /* 0x000fc8000f8efcff */
[----:B------:R-:W-:-:S13]  /*0730*/  ISETP.NE.U32.AND P1, PT, R7, RZ, PT ;  /* 0x000000ff0700720c */ /* 0x000fda0003f25070 */
[----:B0-----:R-:W-:Y:S05]  /*0740*/  @P1 BRA `(.L_x_8) ;  /* 0x00000000004c1947 */ /* 0x001fea0003800000 */
[----:B------:R-:W0:Y:S01]  /*0750*/  I2F.U32.RP R10, UR5 ;  /* 0x00000005000a7d06 */ /* 0x000e220008209000 */
[----:B------:R-:W-:Y:S01]  /*0760*/  HFMA2 R8, -RZ, RZ, 0, 0 ;  /* 0x00000000ff087431 */ /* 0x000fe200000001ff */
[----:B------:R-:W-:-:S06]  /*0770*/  ISETP.NE.U32.AND P2, PT, RZ, UR5, PT ;  /* 0x00000005ff007c0c */ /* 0x000fcc000bf45070 */
[----:B0-----:R-:W0:Y:S02]  /*0780*/  MUFU.RCP R10, R10 ;  /* 0x0000000a000a7308 */ /* 0x001e240000001000 */
[----:B0-----:R-:W-:-:S06]  /*0790*/  VIADD R9, R10, 0xffffffe ;  /* 0x0ffffffe0a097836 */ /* 0x001fcc0000000000 */
[----:B------:R-:W0:Y:S02]  /*07a0*/  F2I.FTZ.U32.TRUNC.NTZ R9, R9 ;  /* 0x0000000900097305 */ /* 0x000e24000021f000 */
[----:B0-----:R-:W-:-:S04]  /*07b0*/  IMAD.MOV R7, RZ, RZ, -R9 ;  /* 0x000000ffff077224 */ /* 0x001fc800078e0a09 */
[----:B------:R-:W-:-:S04]  /*07c0*/  IMAD R7, R7, UR5, RZ ;  /* 0x0000000507077c24 */ /* 0x000fc8000f8e02ff */
[----:B------:R-:W-:-:S04]  /*07d0*/  IMAD.HI.U32 R7, R9, R7, R8 ;  /* 0x0000000709077227 */ /* 0x000fc800078e0008 */
[----:B------:R-:W-:Y:S02]  /*07e0*/  IMAD.MOV.U32 R9, RZ, RZ, RZ ;  /* 0x000000ffff097224 */ /* 0x000fe400078e00ff */
[----:B------:R-:W-:-:S04]  /*07f0*/  IMAD.HI.U32 R7, R7, R12, RZ ;  /* 0x0000000c07077227 */ /* 0x000fc800078e00ff */
[----:B------:R-:W-:-:S04]  /*0800*/  IMAD.MOV R7, RZ, RZ, -R7 ;  /* 0x000000ffff077224 */ /* 0x000fc800078e0a07 */
[----:B------:R-:W-:-:S05]  /*0810*/  IMAD R8, R7, UR5, R12 ;  /* 0x0000000507087c24 */ /* 0x000fca000f8e020c */
[----:B------:R-:W-:-:S13]  /*0820*/  ISETP.GE.U32.AND P1, PT, R8, UR5, PT ;  /* 0x0000000508007c0c */ /* 0x000fda000bf26070 */
[----:B------:R-:W-:-:S05]  /*0830*/  @P1 VIADD R8, R8, -UR5 ;  /* 0x8000000508081c36 */ /* 0x000fca0008000000 */
[----:B------:R-:W-:-:S13]  /*0840*/  ISETP.GE.U32.AND P1, PT, R8, UR5, PT ;  /* 0x0000000508007c0c */ /* 0x000fda000bf26070 */
[----:B------:R-:W-:Y:S02]  /*0850*/  @P1 IADD3 R8, PT, PT, R8, -UR5, RZ ;  /* 0x8000000508081c10 */ /* 0x000fe4000fffe0ff */
[----:B------:R-:W-:Y:S01]  /*0860*/  @!P2 LOP3.LUT R8, RZ, UR5, RZ, 0x33, !PT ;  /* 0x00000005ff08ac12 */ /* 0x000fe2000f8e33ff */
[----:B------:R-:W-:Y:S06]  /*0870*/  BRA `(.L_x_9) ;  /* 0x0000000000147947 */ /* 0x000fec0003800000 */
.L_x_8:
[----:B------:R-:W-:Y:S01]  /*0880*/  IMAD.MOV.U32 R7, RZ, RZ, R10 ;  /* 0x000000ffff077224 */ /* 0x000fe200078e000a */
[----:B------:R-:W-:-:S07]  /*0890*/  MOV R8, 0x8b0 ;  /* 0x000008b000087802 */ /* 0x000fce0000000f00 */
[----:B------:R-:W-:Y:S05]  /*08a0*/  CALL.REL.NOINC `($__internal_0_$__cuda_sm20_rem_s64) ;  /* 0x0000003c00107944 */ /* 0x000fea0003c00000 */
[----:B------:R-:W-:Y:S01]  /*08b0*/  MOV R8, R10 ;  /* 0x0000000a00087202 */ /* 0x000fe20000000f00 */
[----:B------:R-:W-:-:S07]  /*08c0*/  IMAD.MOV.U32 R9, RZ, RZ, R11 ;  /* 0x000000ffff097224 */ /* 0x000fce00078e000b */
.L_x_9:
[----:B------:R-:W-:Y:S05]  /*08d0*/  BSYNC.RECONVERGENT B0 ;  /* 0x0000000000007941 */ /* 0x000fea0003800200 */
.L_x_7:
        /* <DEDUP_REMOVED lines=14> */
[----:B0-----:R-:W-:-:S06]  /*09c0*/  IADD3 R9, PT, PT, R10, 0xffffffe, RZ ;  /* 0x0ffffffe0a097810 */ /* 0x001fcc0007ffe0ff */
[----:B------:R-:W0:Y:S02]  /*09d0*/  F2I.FTZ.U32.TRUNC.NTZ R9, R9 ;  /* 0x0000000900097305 */ /* 0x000e24000021f000 */
[----:B0-----:R-:W-:-:S04]  /*09e0*/  IMAD.MOV R7, RZ, RZ, -R9 ;  /* 0x000000ffff077224 */ /* 0x001fc800078e0a09 */
[----:B------:R-:W-:-:S04]  /*09f0*/  IMAD R7, R7, UR5, RZ ;  /* 0x0000000507077c24 */ /* 0x000fc8000f8e02ff */
[----:B------:R-:W-:-:S04]  /*0a00*/  IMAD.HI.U32 R7, R9, R7, R8 ;  /* 0x0000000709077227 */ /* 0x000fc800078e0008 */
[----:B------:R-:W-:Y:S02]  /*0a10*/  HFMA2 R9, -RZ, RZ, 0, 0 ;  /* 0x00000000ff097431 */ /* 0x000fe400000001ff */
[----:B------:R-:W-:-:S05]  /*0a20*/  IMAD.HI.U32 R7, R7, R12, RZ ;  /* 0x0000000c07077227 */ /* 0x000fca00078e00ff */
[----:B------:R-:W-:-:S05]  /*0a30*/  IADD3 R7, PT, PT, -R7, RZ, RZ ;  /* 0x000000ff07077210 */ /* 0x000fca0007ffe1ff */
[----:B------:R-:W-:-:S05]  /*0a40*/  IMAD R8, R7, UR5, R12 ;  /* 0x0000000507087c24 */ /* 0x000fca000f8e020c */
[----:B------:R-:W-:-:S13]  /*0a50*/  ISETP.GE.U32.AND P1, PT, R8, UR5, PT ;  /* 0x0000000508007c0c */ /* 0x000fda000bf26070 */
[----:B------:R-:W-:-:S05]  /*0a60*/  @P1 VIADD R8, R8, -UR5 ;  /* 0x8000000508081c36 */ /* 0x000fca0008000000 */
[----:B------:R-:W-:-:S13]  /*0a70*/  ISETP.GE.U32.AND P1, PT, R8, UR5, PT ;  /* 0x0000000508007c0c */ /* 0x000fda000bf26070 */
[----:B------:R-:W-:Y:S01]  /*0a80*/  @P1 VIADD R8, R8, -UR5 ;  /* 0x8000000508081c36 */ /* 0x000fe20008000000 */
[----:B------:R-:W-:Y:S01]  /*0a90*/  @!P2 LOP3.LUT R8, RZ, UR5, RZ, 0x33, !PT ;  /* 0x00000005ff08ac12 */ /* 0x000fe2000f8e33ff */
[----:B------:R-:W-:Y:S06]  /*0aa0*/  BRA `(.L_x_12) ;  /* 0x0000000000147947 */ /* 0x000fec0003800000 */
.L_x_11:
[----:B------:R-:W-:Y:S01]  /*0ab0*/  IMAD.MOV.U32 R7, RZ, RZ, R10 ;  /* 0x000000ffff077224 */ /* 0x000fe200078e000a */
[----:B------:R-:W-:-:S07]  /*0ac0*/  MOV R8, 0xae0 ;  /* 0x00000ae000087802 */ /* 0x000fce0000000f00 */
[----:B------:R-:W-:Y:S05]  /*0ad0*/  CALL.REL.NOINC `($__internal_0_$__cuda_sm20_rem_s64) ;  /* 0x0000003800847944 */ /* 0x000fea0003c00000 */
[----:B------:R-:W-:Y:S01]  /*0ae0*/  IMAD.MOV.U32 R8, RZ, RZ, R10 ;  /* 0x000000ffff087224 */ /* 0x000fe200078e000a */
[----:B------:R-:W-:-:S07]  /*0af0*/  MOV R9, R11 ;  /* 0x0000000b00097202 */ /* 0x000fce0000000f00 */
.L_x_12:
[----:B------:R-:W-:Y:S05]  /*0b00*/  BSYNC.RECONVERGENT B0 ;  /* 0x0000000000007941 */ /* 0x000fea0003800200 */
.L_x_10:
        /* <DEDUP_REMOVED lines=29> */
.L_x_14:
[----:B------:R-:W-:Y:S02]  /*0ce0*/  MOV R7, R10 ;  /* 0x0000000a00077202 */ /* 0x000fe40000000f00 */
[----:B------:R-:W-:-:S07]  /*0cf0*/  MOV R8, 0xd10 ;  /* 0x00000d1000087802 */ /* 0x000fce0000000f00 */
[----:B------:R-:W-:Y:S05]  /*0d00*/  CALL.REL.NOINC `($__internal_0_$__cuda_sm20_rem_s64) ;  /* 0x0000003400f87944 */ /* 0x000fea0003c00000 */
[----:B------:R-:W-:Y:S02]  /*0d10*/  IMAD.MOV.U32 R8, RZ, RZ, R10 ;  /* 0x000000ffff087224 */ /* 0x000fe400078e000a */
[----:B------:R-:W-:-:S07]  /*0d20*/  IMAD.MOV.U32 R9, RZ, RZ, R11 ;  /* 0x000000ffff097224 */ /* 0x000fce00078e000b */
.L_x_15:
[----:B------:R-:W-:Y:S05]  /*0d30*/  BSYNC.RECONVERGENT B0 ;  /* 0x0000000000007941 */ /* 0x000fea0003800200 */
.L_x_13:
        /* <DEDUP_REMOVED lines=18> */
[----:B------:R-:W-:Y:S01]  /*0e60*/  IMAD.HI.U32 R7, R9, R7, R8 ;  /* 0x0000000709077227 */ /* 0x000fe200078e0008 */
[----:B------:R-:W-:-:S05]  /*0e70*/  MOV R9, RZ ;  /* 0x000000ff00097202 */ /* 0x000fca0000000f00 */
        /* <DEDUP_REMOVED lines=9> */
.L_x_17:
[----:B------:R-:W-:Y:S01]  /*0f10*/  IMAD.MOV.U32 R7, RZ, RZ, R10 ;  /* 0x000000ffff077224 */ /* 0x000fe200078e000a */
[----:B------:R-:W-:-:S07]  /*0f20*/  MOV R8, 0xf40 ;  /* 0x00000f4000087802 */ /* 0x000fce0000000f00 */
[----:B------:R-:W-:Y:S05]  /*0f30*/  CALL.REL.NOINC `($__internal_0_$__cuda_sm20_rem_s64) ;  /* 0x00000034006c7944 */ /* 0x000fea0003c00000 */
[----:B------:R-:W-:Y:S01]  /*0f40*/  MOV R8, R10 ;  /* 0x0000000a00087202 */ /* 0x000fe20000000f00 */
[----:B------:R-:W-:-:S07]  /*0f50*/  IMAD.MOV.U32 R9, RZ, RZ, R11 ;  /* 0x000000ffff097224 */ /* 0x000fce00078e000b */
.L_x_18:
[----:B------:R-:W-:Y:S05]  /*0f60*/  BSYNC.RECONVERGENT B0 ;  /* 0x0000000000007941 */ /* 0x000fea0003800200 */
.L_x_16:
        /* <DEDUP_REMOVED lines=20> */
[----:B------:R-:W-:-:S05]  /*10b0*/  IMAD.HI.U32 R7, R7, R12, RZ ;  /* 0x0000000c07077227 */ /* 0x000fca00078e00ff */
[----:B------:R-:W-:-:S05]  /*10c0*/  IADD3 R7, PT, PT, -R7, RZ, RZ ;  /* 0x000000ff07077210 */ /* 0x000fca0007ffe1ff */
[----:B------:R-:W-:-:S05]  /*10d0*/  IMAD R8, R7, UR5, R12 ;  /* 0x0000000507087c24 */ /* 0x000fca000f8e020c */
[----:B------:R-:W-:-:S13]  /*10e0*/  ISETP.GE.U32.AND P1, PT, R8, UR5, PT ;  /* 0x0000000508007c0c */ /* 0x000fda000bf26070 */
[----:B------:R-:W-:-:S05]  /*10f0*/  @P1 VIADD R8, R8, -UR5 ;  /* 0x8000000508081c36 */ /* 0x000fca0008000000 */
[----:B------:R-:W-:-:S13]  /*1100*/  ISETP.GE.U32.AND P1, PT, R8, UR5, PT ;  /* 0x0000000508007c0c */ /* 0x000fda000bf26070 */
[----:B------:R-:W-:Y:S02]  /*1110*/  @P1 IADD3 R8, PT, PT, R8, -UR5, RZ ;  /* 0x8000000508081c10 */ /* 0x000fe4000fffe0ff */
[----:B------:R-:W-:Y:S01]  /*1120*/  @!P2 LOP3.LUT R8, RZ, UR5, RZ, 0x33, !PT ;  /* 0x00000005ff08ac12 */ /* 0x000fe2000f8e33ff */
[----:B------:R-:W-:Y:S06]  /*1130*/  BRA `(.L_x_21) ;  /* 0x0000000000147947 */ /* 0x000fec0003800000 */
.L_x_20:
[----:B------:R-:W-:Y:S02]  /*1140*/  MOV R7, R10 ;  /* 0x0000000a00077202 */ /* 0x000fe40000000f00 */
[----:B------:R-:W-:-:S07]  /*1150*/  MOV R8, 0x1170 ;  /* 0x0000117000087802 */ /* 0x000fce0000000f00 */
[----:B------:R-:W-:Y:S05]  /*1160*/  CALL.REL.NOINC `($__internal_0_$__cuda_sm20_rem_s64) ;  /* 0x0000003000e07944 */ /* 0x000fea0003c00000 */
[----:B------:R-:W-:Y:S01]  /*1170*/  IMAD.MOV.U32 R8, RZ, RZ, R10 ;  /* 0x000000ffff087224 */ /* 0x000fe200078e000a */
[----:B------:R-:W-:-:S07]  /*1180*/  MOV R9, R11 ;  /* 0x0000000b00097202 */ /* 0x000fce0000000f00 */
.L_x_21:
[----:B------:R-:W-:Y:S05]  /*1190*/  BSYNC.RECONVERGENT B0 ;  /* 0x0000000000007941 */ /* 0x000fea0003800200 */
.L_x_19:
        /* <DEDUP_REMOVED lines=11> */
[----:B------:R-:W-:Y:S01]  /*1250*/  HFMA2 R8, -RZ, RZ, 0, 0 ;  /* 0x00000000ff087431 */ /* 0x000fe200000001ff */
[----:B------:R-:W-:-:S06]  /*1260*/  ISETP.NE.U32.AND P2, PT, RZ, UR5, PT ;  /* 0x00000005ff007c0c */ /* 0x000fcc000bf45070 */
[----:B0-----:R-:W0:Y:S02]  /*1270*/  MUFU.RCP R10, R10 ;  /* 0x0000000a000a7308 */ /* 0x001e240000001000 */
[----:B0-----:R-:W-:-:S06]  /*1280*/  IADD3 R9, PT, PT, R10, 0xffffffe, RZ ;  /* 0x0ffffffe0a097810 */ /* 0x001fcc0007ffe0ff */
        /* <DEDUP_REMOVED lines=14> */
.L_x_23:
[----:B------:R-:W-:Y:S01]  /*1370*/  IMAD.MOV.U32 R7, RZ, RZ, R10 ;  /* 0x000000ffff077224 */ /* 0x000fe200078e000a */
[----:B------:R-:W-:-:S07]  /*1380*/  MOV R8, 0x13a0 ;  /* 0x000013a000087802 */ /* 0x000fce0000000f00 */
[----:B------:R-:W-:Y:S05]  /*1390*/  CALL.REL.NOINC `($__internal_0_$__cuda_sm20_rem_s64) ;  /* 0x0000003000547944 */ /* 0x000fea0003c00000 */
[----:B------:R-:W-:Y:S01]  /*13a0*/  MOV R8, R10 ;  /* 0x0000000a00087202 */ /* 0x000fe20000000f00 */
[----:B------:R-:W-:-:S07]  /*13b0*/  IMAD.MOV.U32 R9, RZ, RZ, R11 ;  /* 0x000000ffff097224 */ /* 0x000fce00078e000b */
.L_x_24:
[----:B------:R-:W-:Y:S05]  /*13c0*/  BSYNC.RECONVERGENT B0 ;  /* 0x0000000000007941 */ /* 0x000fea0003800200 */
.L_x_22:
        /* <DEDUP_REMOVED lines=29> */
.L_x_26:
[----:B------:R-:W-:Y:S02]  /*15a0*/  MOV R7, R10 ;  /* 0x0000000a00077202 */ /* 0x000fe40000000f00 */
[----:B------:R-:W-:-:S07]  /*15b0*/  MOV R8, 0x15d0 ;  /* 0x000015d000087802 */ /* 0x000fce0000000f00 */
[----:B------:R-:W-:Y:S05]  /*15c0*/  CALL.REL.NOINC `($__internal_0_$__cuda_sm20_rem_s64) ;  /* 0x0000002c00c87944 */ /* 0x000fea0003c00000 */
[----:B------:R-:W-:Y:S01]  /*15d0*/  IMAD.MOV.U32 R8, RZ, RZ, R10 ;  /* 0x000000ffff087224 */ /* 0x000fe200078e000a */
[----:B------:R-:W-:-:S07]  /*15e0*/  MOV R9, R11 ;  /* 0x0000000b00097202 */ /* 0x000fce0000000f00 */
.L_x_27:
[----:B------:R-:W-:Y:S05]  /*15f0*/  BSYNC.RECONVERGENT B0 ;  /* 0x0000000000007941 */ /* 0x000fea0003800200 */
.L_x_25:
        /* <DEDUP_REMOVED lines=29> */
.L_x_29:
[----:B------:R-:W-:Y:S01]  /*17d0*/  IMAD.MOV.U32 R7, RZ, RZ, R10 ;  /* 0x000000ffff077224 */ /* 0x000fe200078e000a */
[----:B------:R-:W-:-:S07]  /*17e0*/  MOV R8, 0x1800 ;  /* 0x0000180000087802 */ /* 0x000fce0000000f00 */
[----:B------:R-:W-:Y:S05]  /*17f0*/  CALL.REL.NOINC `($__internal_0_$__cuda_sm20_rem_s64) ;  /* 0x0000002c003c7944 */ /* 0x000fea0003c00000 */
[----:B------:R-:W-:Y:S01]  /*1800*/  MOV R8, R10 ;  /* 0x0000000a00087202 */ /* 0x000fe20000000f00 */
[----:B------:R-:W-:-:S07]  /*1810*/  IMAD.MOV.U32 R9, RZ, RZ, R11 ;  /* 0x000000ffff097224 */ /* 0x000fce00078e000b */
.L_x_30:
[----:B------:R-:W-:Y:S05]  /*1820*/  BSYNC.RECONVERGENT B0 ;  /* 0x0000000000007941 */ /* 0x000fea0003800200 */
.L_x_28:
        /* <DEDUP_REMOVED lines=29> */
.L_x_32:
[----:B------:R-:W-:Y:S02]  /*1a00*/  MOV R7, R10 ;  /* 0x0000000a00077202 */ /* 0x000fe40000000f00 */
[----:B------:R-:W-:-:S07]  /*1a10*/  MOV R8, 0x1a30 ;  /* 0x00001a3000087802 */ /* 0x000fce0000000f00 */
[----:B------:R-:W-:Y:S05]  /*1a20*/  CALL.REL.NOINC `($__internal_0_$__cuda_sm20_rem_s64) ;  /* 0x0000002800b07944 */ /* 0x000fea0003c00000 */
[----:B------:R-:W-:Y:S01]  /*1a30*/  IMAD.MOV.U32 R8, RZ, RZ, R10 ;  /* 0x000000ffff087224 */ /* 0x000fe200078e000a */
[----:B------:R-:W-:-:S07]  /*1a40*/  MOV R9, R11 ;  /* 0x0000000b00097202 */ /* 0x000fce0000000f00 */
.L_x_33:
[----:B------:R-:W-:Y:S05]  /*1a50*/  BSYNC.RECONVERGENT B0 ;  /* 0x0000000000007941 */ /* 0x000fea0003800200 */
.L_x_31:
        /* <DEDUP_REMOVED lines=29> */
.L_x_35:
[----:B------:R-:W-:Y:S01]  /*1c30*/  IMAD.MOV.U32 R7, RZ, RZ, R10 ;  /* 0x000000ffff077224 */ /* 0x000fe200078e000a */
[----:B------:R-:W-:-:S07]  /*1c40*/  MOV R8, 0x1c60 ;  /* 0x00001c6000087802 */ /* 0x000fce0000000f00 */
[----:B------:R-:W-:Y:S05]  /*1c50*/  CALL.REL.NOINC `($__internal_0_$__cuda_sm20_rem_s64) ;  /* 0x0000002800247944 */ /* 0x000fea0003c00000 */
[----:B------:R-:W-:Y:S01]  /*1c60*/  MOV R8, R10 ;  /* 0x0000000a00087202 */ /* 0x000fe20000000f00 */
[----:B------:R-:W-:-:S07]  /*1c70*/  IMAD.MOV.U32 R9, RZ, RZ, R11 ;  /* 0x000000ffff097224 */ /* 0x000fce00078e000b */
.L_x_36:
[----:B------:R-:W-:Y:S05]  /*1c80*/  BSYNC.RECONVERGENT B0 ;  /* 0x0000000000007941 */ /* 0x000fea0003800200 */
.L_x_34:
        /* <DEDUP_REMOVED lines=29> */
.L_x_38:
[----:B------:R-:W-:Y:S02]  /*1e60*/  MOV R7, R10 ;  /* 0x0000000a00077202 */ /* 0x000fe40000000f00 */
[----:B------:R-:W-:-:S07]  /*1e70*/  MOV R8, 0x1e90 ;  /* 0x00001e9000087802 */ /* 0x000fce0000000f00 */
[----:B------:R-:W-:Y:S05]  /*1e80*/  CALL.REL.NOINC `($__internal_0_$__cuda_sm20_rem_s64) ;  /* 0x0000002400987944 */ /* 0x000fea0003c00000 */
[----:B------:R-:W-:Y:S01]  /*1e90*/  IMAD.MOV.U32 R8, RZ, RZ, R10 ;  /* 0x000000ffff087224 */ /* 0x000fe200078e000a */
[----:B------:R-:W-:-:S07]  /*1ea0*/  MOV R9, R11 ;  /* 0x0000000b00097202 */ /* 0x000fce0000000f00 */
.L_x_39:
[----:B------:R-:W-:Y:S05]  /*1eb0*/  BSYNC.RECONVERGENT B0 ;  /* 0x0000000000007941 */ /* 0x000fea0003800200 */
.L_x_37:
        /* <DEDUP_REMOVED lines=29> */
.L_x_41:
[----:B------:R-:W-:Y:S01]  /*2090*/  IMAD.MOV.U32 R7, RZ, RZ, R10 ;  /* 0x000000ffff077224 */ /* 0x000fe200078e000a */
[----:B------:R-:W-:-:S07]  /*20a0*/  MOV R8, 0x20c0 ;  /* 0x000020c000087802 */ /* 0x000fce0000000f00 */
[----:B------:R-:W-:Y:S05]  /*20b0*/  CALL.REL.NOINC `($__internal_0_$__cuda_sm20_rem_s64) ;  /* 0x00000024000c7944 */ /* 0x000fea0003c00000 */
[----:B------:R-:W-:Y:S01]  /*20c0*/  MOV R8, R10 ;  /* 0x0000000a00087202 */ /* 0x000fe20000000f00 */
[----:B------:R-:W-:-:S07]  /*20d0*/  IMAD.MOV.U32 R9, RZ, RZ, R11 ;  /* 0x000000ffff097224 */ /* 0x000fce00078e000b */
.L_x_42:
[----:B------:R-:W-:Y:S05]  /*20e0*/  BSYNC.RECONVERGENT B0 ;  /* 0x0000000000007941 */ /* 0x000fea0003800200 */
.L_x_40:
        /* <DEDUP_REMOVED lines=29> */
.L_x_44:
[----:B------:R-:W-:Y:S02]  /*22c0*/  MOV R7, R10 ;  /* 0x0000000a00077202 */ /* 0x000fe40000000f00 */
[----:B------:R-:W-:-:S07]  /*22d0*/  MOV R8, 0x22f0 ;  /* 0x000022f000087802 */ /* 0x000fce0000000f00 */
[----:B------:R-:W-:Y:S05]  /*22e0*/  CALL.REL.NOINC `($__internal_0_$__cuda_sm20_rem_s64) ;  /* 0x0000002000807944 */ /* 0x000fea0003c00000 */
[----:B------:R-:W-:Y:S01]  /*22f0*/  IMAD.MOV.U32 R8, RZ, RZ, R10 ;  /* 0x000000ffff087224 */ /* 0x000fe200078e000a */
[----:B------:R-:W-:-:S07]  /*2300*/  MOV R9, R11 ;  /* 0x0000000b00097202 */ /* 0x000fce0000000f00 */
.L_x_45:
[----:B------:R-:W-:Y:S05]  /*2310*/  BSYNC.RECONVERGENT B0 ;  /* 0x0000000000007941 */ /* 0x000fea0003800200 */
.L_x_43:
        /* <DEDUP_REMOVED lines=29> */
.L_x_47:
[----:B------:R-:W-:Y:S01]  /*24f0*/  IMAD.MOV.U32 R7, RZ, RZ, R10 ;  /* 0x000000ffff077224 */ /* 0x000fe200078e000a */
[----:B------:R-:W-:-:S07]  /*2500*/  MOV R8, 0x2520 ;  /* 0x0000252000087802 */ /* 0x000fce0000000f00 */
[----:B------:R-:W-:Y:S05]  /*2510*/  CALL.REL.NOINC `($__internal_0_$__cuda_sm20_rem_s64) ;  /* 0x0000001c00f47944 */ /* 0x000fea0003c00000 */
[----:B------:R-:W-:Y:S01]  /*2520*/  MOV R8, R10 ;  /* 0x0000000a00087202 */ /* 0x000fe20000000f00 */
[----:B------:R-:W-:-:S07]  /*2530*/  IMAD.MOV.U32 R9, RZ, RZ, R11 ;  /* 0x000000ffff097224 */ /* 0x000fce00078e000b */
.L_x_48:
[----:B------:R-:W-:Y:S05]  /*2540*/  BSYNC.RECONVERGENT B0 ;  /* 0x0000000000007941 */ /* 0x000fea0003800200 */
.L_x_46:
[----:B------:R2:W-:Y:S01]  /*2550*/  STG.E.64 desc[UR10][R4.64], R8 ;  /* 0x0000000804007986 */ /* 0x0005e2000c101b0a */
[----:B------:R-:W-:Y:S05]  /*2560*/  @P0 BRA `(.L_x_49) ;  /* 0xffffffdc00280947 */ /* 0x000fea000383ffff */
.L_x_0:
[----:B------:R-:W-:-:S04]  /*2570*/  ISETP.NE.U32.AND P0, PT, R16, RZ, PT ;  /* 0x000000ff1000720c */ /* 0x000fc80003f05070 */
[----:B------:R-:W-:-:S13]  /*2580*/  ISETP.NE.AND.EX P0, PT, RZ, RZ, PT, P0 ;  /* 0x000000ffff00720c */ /* 0x000fda0003f05300 */
[----:B------:R-:W-:Y:S05]  /*2590*/  @!P0 EXIT ;  /* 0x000000000000894d */ /* 0x000fea0003800000 */
[----:B------:R-:W0:Y:S01]  /*25a0*/  LDCU UR4, c[0x0][0x390] ;  /* 0x00007200ff0477ac */ /* 0x000e220008000800 */
[----:B------:R-:W-:-:S04]  /*25b0*/  ISETP.GE.U32.AND P0, PT, R16, 0x8, PT ;  /* 0x000000081000780c */ /* 0x000fc80003f06070 */
[----:B------:R-:W-:Y:S01]  /*25c0*/  ISETP.GE.U32.AND.EX P0, PT, RZ, RZ, PT, P0 ;  /* 0x000000ffff00720c */ /* 0x000fe20003f06100 */
[----:B0-----:R-:W-:-:S12]  /*25d0*/  ULOP3.LUT UR4, UR4, 0x7, URZ, 0xc0, !UPT ;  /* 0x0000000704047892 */ /* 0x001fd8000f8ec0ff */
[----:B------:R-:W-:Y:S05]  /*25e0*/  @!P0 BRA `(.L_x_50) ;  /* 0x00000010009c8947 */ /* 0x000fea0003800000 */
[----:B------:R-:W3:Y:S01]  /*25f0*/  LDG.E.64 R6, desc[UR10][R2.64] ;  /* 0x0000000a02067981 */ /* 0x000ee2000c1e1b00 */
[----:B------:R-:W0:Y:S01]  /*2600*/  LDCU UR5, c[0x0][0x39c] ;  /* 0x00007380ff0577ac */ /* 0x000e220008000800 */
[----:B------:R-:W-:Y:S01]  /*2610*/  BSSY.RECONVERGENT B0, `(.L_x_51) ;  /* 0x0000020000007945 */ /* 0x000fe20003800200 */
[-C--:B---3--:R-:W-:Y:S02]  /*2620*/  IMAD R7, R7, R8.reuse, RZ ;  /* 0x0000000807077224 */ /* 0x088fe400078e02ff */
[----:B------:R-:W-:-:S04]  /*2630*/  IMAD.WIDE.U32 R12, R6, R8, RZ ;  /* 0x00000008060c7225 */ /* 0x000fc800078e00ff */
[----:B------:R-:W-:-:S05]  /*2640*/  IMAD R7, R9, R6, R7 ;  /* 0x0000000609077224 */ /* 0x000fca00078e0207 */
[----:B------:R-:W-:-:S04]  /*2650*/  IADD3 R7, PT, PT, R13, R7, RZ ;  /* 0x000000070d077210 */ /* 0x000fc80007ffe0ff */
[----:B0-----:R-:W-:-:S04]  /*2660*/  LOP3.LUT R0, R7, UR5, RZ, 0xfc, !PT ;  /* 0x0000000507007c12 */ /* 0x001fc8000f8efcff */
[----:B------:R-:W-:-:S13]  /*2670*/  ISETP.NE.U32.AND P0, PT, R0, RZ, PT ;  /* 0x000000ff0000720c */ /* 0x000fda0003f05070 */
[----:B------:R-:W-:Y:S05]  /*2680*/  @P0 BRA `(.L_x_52) ;  /* 0x0000000000500947 */ /* 0x000fea0003800000 */
[----:B------:R-:W2:Y:S01]  /*2690*/  LDCU UR5, c[0x0][0x398] ;  /* 0x00007300ff0577ac */ /* 0x000ea20008000800 */
[----:B------:R-:W-:Y:S01]  /*26a0*/  IMAD.MOV.U32 R6, RZ, RZ, RZ ;  /* 0x000000ffff067224 */ /* 0x000fe200078e00ff */
[----:B--2---:R-:W0:Y:S01]  /*26b0*/  I2F.U32.RP R8, UR5 ;  /* 0x0000000500087d06 */ /* 0x004e220008209000 */
[----:B------:R-:W-:-:S07]  /*26c0*/  ISETP.NE.U32.AND P1, PT, RZ, UR5, PT ;  /* 0x00000005ff007c0c */ /* 0x000fce000bf25070 */
[----:B0-----:R-:W0:Y:S02]  /*26d0*/  MUFU.RCP R8, R8 ;  /* 0x0000000800087308 */ /* 0x001e240000001000 */
[----:B0-----:R-:W-:-:S06]  /*26e0*/  VIADD R9, R8, 0xffffffe ;  /* 0x0ffffffe08097836 */ /* 0x001fcc0000000000 */
[----:B------:R-:W0:Y:S02]  /*26f0*/  F2I.FTZ.U32.TRUNC.NTZ R7, R9 ;  /* 0x0000000900077305 */ /* 0x000e24000021f000 */
[----:B0-----:R-:W-:-:S05]  /*2700*/  IADD3 R11, PT, PT, RZ, -R7, RZ ;  /* 0x80000007ff0b7210 */ /* 0x001fca0007ffe0ff */
[----:B------:R-:W-:-:S04]  /*2710*/  IMAD R11, R11, UR5, RZ ;  /* 0x000000050b0b7c24 */ /* 0x000fc8000f8e02ff */
[----:B------:R-:W-:-:S06]  /*2720*/  IMAD.HI.U32 R11, R7, R11, R6 ;  /* 0x0000000b070b7227 */ /* 0x000fcc00078e0006 */
[----:B------:R-:W-:-:S05]  /*2730*/  IMAD.HI.U32 R0, R11, R12, RZ ;  /* 0x0000000c0b007227 */ /* 0x000fca00078e00ff */
[----:B------:R-:W-:-:S05]  /*2740*/  IADD3 R7, PT, PT, -R0, RZ, RZ ;  /* 0x000000ff00077210 */ /* 0x000fca0007ffe1ff */
[----:B------:R-:W-:Y:S02]  /*2750*/  IMAD R6, R7, UR5, R12 ;  /* 0x0000000507067c24 */ /* 0x000fe4000f8e020c */
[----:B------:R-:W-:-:S03]  /*2760*/  IMAD.MOV.U32 R7, RZ, RZ, RZ ;  /* 0x000000ffff077224 */ /* 0x000fc600078e00ff */
[----:B------:R-:W-:-:S13]  /*2770*/  ISETP.GE.U32.AND P0, PT, R6, UR5, PT ;  /* 0x0000000506007c0c */ /* 0x000fda000bf06070 */
[----:B------:R-:W-:-:S05]  /*2780*/  @P0 VIADD R6, R6, -UR5 ;  /* 0x8000000506060c36 */ /* 0x000fca0008000000 */
[----:B------:R-:W-:-:S13]  /*2790*/  ISETP.GE.U32.AND P0, PT, R6, UR5, PT ;  /* 0x0000000506007c0c */ /* 0x000fda000bf06070 */
[----:B------:R-:W-:Y:S02]  /*27a0*/  @P0 IADD3 R6, PT, PT, R6, -UR5, RZ ;  /* 0x8000000506060c10 */ /* 0x000fe4000fffe0ff */
[----:B------:R-:W-:Y:S01]  /*27b0*/  @!P1 LOP3.LUT R6, RZ, UR5, RZ, 0x33, !PT ;  /* 0x00000005ff069c12 */ /* 0x000fe2000f8e33ff */
[----:B------:R-:W-:Y:S06]  /*27c0*/  BRA `(.L_x_53) ;  /* 0x0000000000107947 */ /* 0x000fec0003800000 */
.L_x_52:
[----:B--2---:R-:W-:-:S07]  /*27d0*/  MOV R8, 0x27f0 ;  /* 0x000027f000087802 */ /* 0x004fce0000000f00 */
[----:B------:R-:W-:Y:S05]  /*27e0*/  CALL.REL.NOINC `($__internal_0_$__cuda_sm20_rem_s64) ;  /* 0x0000001c00407944 */ /* 0x000fea0003c00000 */
[----:B------:R-:W-:Y:S01]  /*27f0*/  MOV R6, R10 ;  /* 0x0000000a00067202 */ /* 0x000fe20000000f00 */
[----:B------:R-:W-:-:S07]  /*2800*/  IMAD.MOV.U32 R7, RZ, RZ, R11 ;  /* 0x000000ffff077224 */ /* 0x000fce00078e000b */
.L_x_53:
[----:B------:R-:W-:Y:S05]  /*2810*/  BSYNC.RECONVERGENT B0 ;  /* 0x0000000000007941 */ /* 0x000fea0003800200 */
.L_x_51:
[----:B------:R0:W-:Y:S01]  /*2820*/  STG.E.64 desc[UR10][R4.64], R6 ;  /* 0x0000000604007986 */ /* 0x0001e2000c101b0a */
[----:B------:R-:W1:Y:S03]  /*2830*/  LDCU UR5, c[0x0][0x39c] ;  /* 0x00007380ff0577ac */ /* 0x000e660008000800 */
[----:B------:R-:W2:Y:S01]  /*2840*/  LDG.E.64 R8, desc[UR10][R2.64] ;  /* 0x0000000a02087981 */ /* 0x000ea2000c1e1b00 */
[----:B------:R-:W-:Y:S01]  /*2850*/  BSSY.RECONVERGENT B0, `(.L_x_54) ;  /* 0x0000021000007945 */ /* 0x000fe20003800200 */
[-C--:B--2---:R-:W-:Y:S02]  /*2860*/  IMAD R9, R9, R6.reuse, RZ ;  /* 0x0000000609097224 */ /* 0x084fe400078e02ff */
[----:B------:R-:W-:-:S04]  /*2870*/  IMAD.WIDE.U32 R12, R8, R6, RZ ;  /* 0x00000006080c7225 */ /* 0x000fc800078e00ff */
[----:B------:R-:W-:-:S05]  /*2880*/  IMAD R9, R8, R7, R9 ;  /* 0x0000000708097224 */ /* 0x000fca00078e0209 */
[----:B------:R-:W-:-:S04]  /*2890*/  IADD3 R9, PT, PT, R13, R9, RZ ;  /* 0x000000090d097210 */ /* 0x000fc80007ffe0ff */
[----:B-1----:R-:W-:-:S04]  /*28a0*/  LOP3.LUT R0, R9, UR5, RZ, 0xfc, !PT ;  /* 0x0000000509007c12 */ /* 0x002fc8000f8efcff */
[----:B------:R-:W-:-:S13]  /*28b0*/  ISETP.NE.U32.AND P0, PT, R0, RZ, PT ;  /* 0x000000ff0000720c */ /* 0x000fda0003f05070 */
[----:B0-----:R-:W-:Y:S05]  /*28c0*/  @P0 BRA `(.L_x_55) ;  /* 0x0000000000500947 */ /* 0x001fea0003800000 */
[----:B------:R-:W0:Y:S01]  /*28d0*/  LDCU UR5, c[0x0][0x398] ;  /* 0x00007300ff0577ac */ /* 0x000e220008000800 */
[----:B------:R-:W-:Y:S01]  /*28e0*/  IMAD.MOV.U32 R6, RZ, RZ, RZ ;  /* 0x000000ffff067224 */ /* 0x000fe200078e00ff */
[----:B0-----:R-:W0:Y:S01]  /*28f0*/  I2F.U32.RP R8, UR5 ;  /* 0x0000000500087d06 */ /* 0x001e220008209000 */
        /* <DEDUP_REMOVED lines=17> */
.L_x_55:
[----:B------:R-:W-:Y:S02]  /*2a10*/  MOV R7, R9 ;  /* 0x0000000900077202 */ /* 0x000fe40000000f00 */
[----:B------:R-:W-:-:S07]  /*2a20*/  MOV R8, 0x2a40 ;  /* 0x00002a4000087802 */ /* 0x000fce0000000f00 */
[----:B------:R-:W-:Y:S05]  /*2a30*/  CALL.REL.NOINC `($__internal_0_$__cuda_sm20_rem_s64) ;  /* 0x0000001800ac7944 */ /* 0x000fea0003c00000 */
[----:B------:R-:W-:Y:S01]  /*2a40*/  IMAD.MOV.U32 R6, RZ, RZ, R10 ;  /* 0x000000ffff067224 */ /* 0x000fe200078e000a */
[----:B------:R-:W-:-:S07]  /*2a50*/  MOV R7, R11 ;  /* 0x0000000b00077202 */ /* 0x000fce0000000f00 */
.L_x_56:
[----:B------:R-:W-:Y:S05]  /*2a60*/  BSYNC.RECONVERGENT B0 ;  /* 0x0000000000007941 */ /* 0x000fea0003800200 */
.L_x_54:
[----:B------:R0:W-:Y:S01]  /*2a70*/  STG.E.64 desc[UR10][R4.64], R6 ;  /* 0x0000000604007986 */ /* 0x0001e2000c101b0a */
[----:B------:R-:W1:Y:S03]  /*2a80*/  LDCU UR5, c[0x0][0x39c] ;  /* 0x00007380ff0577ac */ /* 0x000e660008000800 */
[----:B------:R-:W2:Y:S01]  /*2a90*/  LDG.E.64 R8, desc[UR10][R2.64] ;  /* 0x0000000a02087981 */ /* 0x000ea2000c1e1b00 */
[----:B------:R-:W-:Y:S01]  /*2aa0*/  BSSY.RECONVERGENT B0, `(.L_x_57) ;  /* 0x0000021000007945 */ /* 0x000fe20003800200 */
[-C--:B--2---:R-:W-:Y:S02]  /*2ab0*/  IMAD R9, R9, R6.reuse, RZ ;  /* 0x0000000609097224 */ /* 0x084fe400078e02ff */
[----:B------:R-:W-:-:S04]  /*2ac0*/  IMAD.WIDE.U32 R12, R8, R6, RZ ;  /* 0x00000006080c7225 */ /* 0x000fc800078e00ff */
[----:B------:R-:W-:-:S04]  /*2ad0*/  IMAD R9, R8, R7, R9 ;  /* 0x0000000708097224 */ /* 0x000fc800078e0209 */
[----:B------:R-:W-:-:S05]  /*2ae0*/  IMAD.IADD R9, R13, 0x1, R9 ;  /* 0x000000010d097824 */ /* 0x000fca00078e0209 */
[----:B-1----:R-:W-:-:S04]  /*2af0*/  LOP3.LUT R0, R9, UR5, RZ, 0xfc, !PT ;  /* 0x0000000509007c12 */ /* 0x002fc8000f8efcff */
[----:B------:R-:W-:-:S13]  /*2b00*/  ISETP.NE.U32.AND P0, PT, R0, RZ, PT ;  /* 0x000000ff0000720c */ /* 0x000fda0003f05070 */
[----:B0-----:R-:W-:Y:S05]  /*2b10*/  @P0 BRA `(.L_x_58) ;  /* 0x0000000000500947 */ /* 0x001fea0003800000 */
[----:B------:R-:W0:Y:S01]  /*2b20*/  LDCU UR5, c[0x0][0x398] ;  /* 0x00007300ff0577ac */ /* 0x000e220008000800 */
[----:B------:R-:W-:Y:S01]  /*2b30*/  HFMA2 R6, -RZ, RZ, 0, 0 ;  /* 0x00000000ff067431 */ /* 0x000fe200000001ff */
[----:B0-----:R-:W0:Y:S01]  /*2b40*/  I2F.U32.RP R8, UR5 ;  /* 0x0000000500087d06 */ /* 0x001e220008209000 */
[----:B------:R-:W-:-:S07]  /*2b50*/  ISETP.NE.U32.AND P1, PT, RZ, UR5, PT ;  /* 0x00000005ff007c0c */ /* 0x000fce000bf25070 */
[----:B0-----:R-:W0:Y:S02]  /*2b60*/  MUFU.RCP R8, R8 ;  /* 0x0000000800087308 */ /* 0x001e240000001000 */
[----:B0-----:R-:W-:-:S06]  /*2b70*/  IADD3 R9, PT, PT, R8, 0xffffffe, RZ ;  /* 0x0ffffffe08097810 */ /* 0x001fcc0007ffe0ff */
[----:B------:R-:W0:Y:S02]  /*2b80*/  F2I.FTZ.U32.TRUNC.NTZ R7, R9 ;  /* 0x0000000900077305 */ /* 0x000e24000021f000 */
[----:B0-----:R-:W-:-:S04]  /*2b90*/  IMAD.MOV R11, RZ, RZ, -R7 ;  /* 0x000000ffff0b7224 */ /* 0x001fc800078e0a07 */
        /* <DEDUP_REMOVED lines=10> */
[----:B------:R-:W-:Y:S01]  /*2c40*/  @!P1 LOP3.LUT R6, RZ, UR5, RZ, 0x33, !PT ;  /* 0x00000005ff069c12 */ /* 0x000fe2000f8e33ff */
[----:B------:R-:W-:Y:S06]  /*2c50*/  BRA `(.L_x_59) ;  /* 0x0000000000147947 */ /* 0x000fec0003800000 */
.L_x_58:
[----:B------:R-:W-:Y:S01]  /*2c60*/  IMAD.MOV.U32 R7, RZ, RZ, R9 ;  /* 0x000000ffff077224 */ /* 0x000fe200078e0009 */
[----:B------:R-:W-:-:S07]  /*2c70*/  MOV R8, 0x2c90 ;  /* 0x00002c9000087802 */ /* 0x000fce0000000f00 */
[----:B------:R-:W-:Y:S05]  /*2c80*/  CALL.REL.NOINC `($__internal_0_$__cuda_sm20_rem_s64) ;  /* 0x0000001800187944 */ /* 0x000fea0003c00000 */
[----:B------:R-:W-:Y:S01]  /*2c90*/  MOV R6, R10 ;  /* 0x0000000a00067202 */ /* 0x000fe20000000f00 */
[----:B------:R-:W-:-:S07]  /*2ca0*/  IMAD.MOV.U32 R7, RZ, RZ, R11 ;  /* 0x000000ffff077224 */ /* 0x000fce00078e000b */
.L_x_59:
[----:B------:R-:W-:Y:S05]  /*2cb0*/  BSYNC.RECONVERGENT B0 ;  /* 0x0000000000007941 */ /* 0x000fea0003800200 */
.L_x_57:
        /* <DEDUP_REMOVED lines=31> */
.L_x_61:
[----:B------:R-:W-:Y:S02]  /*2eb0*/  MOV R7, R9 ;  /* 0x0000000900077202 */ /* 0x000fe40000000f00 */
[----:B------:R-:W-:-:S07]  /*2ec0*/  MOV R8, 0x2ee0 ;  /* 0x00002ee000087802 */ /* 0x000fce0000000f00 */
[----:B------:R-:W-:Y:S05]  /*2ed0*/  CALL.REL.NOINC `($__internal_0_$__cuda_sm20_rem_s64) ;  /* 0x0000001400847944 */ /* 0x000fea0003c00000 */
[----:B------:R-:W-:Y:S01]  /*2ee0*/  IMAD.MOV.U32 R6, RZ, RZ, R10 ;  /* 0x000000ffff067224 */ /* 0x000fe200078e000a */
[----:B------:R-:W-:-:S07]  /*2ef0*/  MOV R7, R11 ;  /* 0x0000000b00077202 */ /* 0x000fce0000000f00 */
.L_x_62:
[----:B------:R-:W-:Y:S05]  /*2f00*/  BSYNC.RECONVERGENT B0 ;  /* 0x0000000000007941 */ /* 0x000fea0003800200 */
.L_x_60:
        /* <DEDUP_REMOVED lines=31> */
.L_x_64:
[----:B------:R-:W-:Y:S01]  /*3100*/  IMAD.MOV.U32 R7, RZ, RZ, R9 ;  /* 0x000000ffff077224 */ /* 0x000fe200078e0009 */
[----:B------:R-:W-:-:S07]  /*3110*/  MOV R8, 0x3130 ;  /* 0x0000313000087802 */ /* 0x000fce0000000f00 */
[----:B------:R-:W-:Y:S05]  /*3120*/  CALL.REL.NOINC `($__internal_0_$__cuda_sm20_rem_s64) ;  /* 0x0000001000f07944 */ /* 0x000fea0003c00000 */
[----:B------:R-:W-:Y:S01]  /*3130*/  MOV R6, R10 ;  /* 0x0000000a00067202 */ /* 0x000fe20000000f00 */
[----:B------:R-:W-:-:S07]  /*3140*/  IMAD.MOV.U32 R7, RZ, RZ, R11 ;  /* 0x000000ffff077224 */ /* 0x000fce00078e000b */
.L_x_65:
[----:B------:R-:W-:Y:S05]  /*3150*/  BSYNC.RECONVERGENT B0 ;  /* 0x0000000000007941 */ /* 0x000fea0003800200 */
.L_x_63:
        /* <DEDUP_REMOVED lines=31> */
.L_x_67:
[----:B------:R-:W-:Y:S02]  /*3350*/  MOV R7, R9 ;  /* 0x0000000900077202 */ /* 0x000fe40000000f00 */
[----:B------:R-:W-:-:S07]  /*3360*/  MOV R8, 0x3380 ;  /* 0x0000338000087802 */ /* 0x000fce0000000f00 */
[----:B------:R-:W-:Y:S05]  /*3370*/  CALL.REL.NOINC `($__internal_0_$__cuda_sm20_rem_s64) ;  /* 0x00000010005c7944 */ /* 0x000fea0003c00000 */
[----:B------:R-:W-:Y:S01]  /*3380*/  IMAD.MOV.U32 R6, RZ, RZ, R10 ;  /* 0x000000ffff067224 */ /* 0x000fe200078e000a */
[----:B------:R-:W-:-:S07]  /*3390*/  MOV R7, R11 ;  /* 0x0000000b00077202 */ /* 0x000fce0000000f00 */
.L_x_68:
[----:B------:R-:W-:Y:S05]  /*33a0*/  BSYNC.RECONVERGENT B0 ;  /* 0x0000000000007941 */ /* 0x000fea0003800200 */
.L_x_66:
        /* <DEDUP_REMOVED lines=31> */
.L_x_70:
[----:B------:R-:W-:Y:S01]  /*35a0*/  IMAD.MOV.U32 R7, RZ, RZ, R9 ;  /* 0x000000ffff077224 */ /* 0x000fe200078e0009 */
[----:B------:R-:W-:-:S07]  /*35b0*/  MOV R8, 0x35d0 ;  /* 0x000035d000087802 */ /* 0x000fce0000000f00 */
[----:B------:R-:W-:Y:S05]  /*35c0*/  CALL.REL.NOINC `($__internal_0_$__cuda_sm20_rem_s64) ;  /* 0x0000000c00c87944 */ /* 0x000fea0003c00000 */
[----:B------:R-:W-:Y:S01]  /*35d0*/  MOV R6, R10 ;  /* 0x0000000a00067202 */ /* 0x000fe20000000f00 */
[----:B------:R-:W-:-:S07]  /*35e0*/  IMAD.MOV.U32 R7, RZ, RZ, R11 ;  /* 0x000000ffff077224 */ /* 0x000fce00078e000b */
.L_x_71:
[----:B------:R-:W-:Y:S05]  /*35f0*/  BSYNC.RECONVERGENT B0 ;  /* 0x0000000000007941 */ /* 0x000fea0003800200 */
.L_x_69:
        /* <DEDUP_REMOVED lines=11> */
[----:B------:R-:W0:Y:S02]  /*36b0*/  LDCU UR5, c[0x0][0x398] ;  /* 0x00007300ff0577ac */ /* 0x000e240008000800 */
[----:B0-----:R-:W0:Y:S01]  /*36c0*/  I2F.U32.RP R9, UR5 ;  /* 0x0000000500097d06 */ /* 0x001e220008209000 */
[----:B------:R-:W-:-:S07]  /*36d0*/  ISETP.NE.U32.AND P1, PT, RZ, UR5, PT ;  /* 0x00000005ff007c0c */ /* 0x000fce000bf25070 */
[----:B0-----:R-:W0:Y:S02]  /*36e0*/  MUFU.RCP R9, R9 ;  /* 0x0000000900097308 */ /* 0x001e240000001000 */
[----:B0-----:R-:W-:Y:S02]  /*36f0*/  VIADD R6, R9, 0xffffffe ;  /* 0x0ffffffe09067836 */ /* 0x001fe40000000000 */
[----:B------:R-:W-:-:S04]  /*3700*/  IMAD.MOV.U32 R9, RZ, RZ, RZ ;  /* 0x000000ffff097224 */ /* 0x000fc800078e00ff */
[----:B------:R0:W1:Y:S02]  /*3710*/  F2I.FTZ.U32.TRUNC.NTZ R7, R6 ;  /* 0x0000000600077305 */ /* 0x000064000021f000 */
[----:B0-----:R-:W-:Y:S01]  /*3720*/  IMAD.MOV.U32 R6, RZ, RZ, RZ ;  /* 0x000000ffff067224 */ /* 0x001fe200078e00ff */
[----:B-1----:R-:W-:-:S05]  /*3730*/  IADD3 R11, PT, PT, RZ, -R7, RZ ;  /* 0x80000007ff0b7210 */ /* 0x002fca0007ffe0ff */
[----:B------:R-:W-:-:S04]  /*3740*/  IMAD R11, R11, UR5, RZ ;  /* 0x000000050b0b7c24 */ /* 0x000fc8000f8e02ff */
[----:B------:R-:W-:-:S06]  /*3750*/  IMAD.HI.U32 R11, R7, R11, R6 ;  /* 0x0000000b070b7227 */ /* 0x000fcc00078e0006 */
        /* <DEDUP_REMOVED lines=9> */
.L_x_73:
[----:B------:R-:W-:Y:S02]  /*37f0*/  MOV R7, R9 ;  /* 0x0000000900077202 */ /* 0x000fe40000000f00 */
[----:B------:R-:W-:-:S07]  /*3800*/  MOV R8, 0x3820 ;  /* 0x0000382000087802 */ /* 0x000fce0000000f00 */
[----:B------:R-:W-:Y:S05]  /*3810*/  CALL.REL.NOINC `($__internal_0_$__cuda_sm20_rem_s64) ;  /* 0x0000000c00347944 */ /* 0x000fea0003c00000 */
[----:B------:R-:W-:Y:S01]  /*3820*/  IMAD.MOV.U32 R8, RZ, RZ, R10 ;  /* 0x000000ffff087224 */ /* 0x000fe200078e000a */
[----:B------:R-:W-:-:S07]  /*3830*/  MOV R9, R11 ;  /* 0x0000000b00097202 */ /* 0x000fce0000000f00 */
.L_x_74:
[----:B------:R-:W-:Y:S05]  /*3840*/  BSYNC.RECONVERGENT B0 ;  /* 0x0000000000007941 */ /* 0x000fea0003800200 */
.L_x_72:
[----:B------:R0:W-:Y:S02]  /*3850*/  STG.E.64 desc[UR10][R4.64], R8 ;  /* 0x0000000804007986 */ /* 0x0001e4000c101b0a */
.L_x_50:
[----:B------:R-:W-:-:S04]  /*3860*/  ISETP.NE.U32.AND P0, PT, RZ, UR4, PT ;  /* 0x00000004ff007c0c */ /* 0x000fc8000bf05070 */
[----:B------:R-:W-:-:S13]  /*3870*/  ISETP.NE.AND.EX P0, PT, RZ, RZ, PT, P0 ;  /* 0x000000ffff00720c */ /* 0x000fda0003f05300 */
[----:B------:R-:W-:Y:S05]  /*3880*/  @!P0 EXIT ;  /* 0x000000000000894d */ /* 0x000fea0003800000 */
[----:B------:R-:W1:Y:S01]  /*3890*/  LDCU UR5, c[0x0][0x390] ;  /* 0x00007200ff0577ac */ /* 0x000e620008000800 */
[----:B------:R-:W-:-:S03]  /*38a0*/  UISETP.GE.U32.AND UP0, UPT, UR4, 0x4, UPT ;  /* 0x000000040400788c */ /* 0x000fc6000bf06070 */
[----:B------:R-:W-:Y:S01]  /*38b0*/  UMOV UR4, URZ ;  /* 0x000000ff00047c82 */ /* 0x000fe20008000000 */
[----:B------:R-:W-:Y:S02]  /*38c0*/  UISETP.GE.U32.AND.EX UP0, UPT, URZ, URZ, UPT, UP0 ;  /* 0x000000ffff00728c */ /* 0x000fe4000bf06100 */
[----:B-1----:R-:W-:-:S07]  /*38d0*/  ULOP3.LUT UR5, UR5, 0x3, URZ, 0xc0, !UPT ;  /* 0x0000000305057892 */ /* 0x002fce000f8ec0ff */
[----:B------:R-:W-:Y:S05]  /*38e0*/  BRA.U !UP0, `(.L_x_75) ;  /* 0x00000009084c7547 */ /* 0x000fea000b800000 */
[----:B------:R-:W3:Y:S01]  /*38f0*/  LDG.E.64 R6, desc[UR10][R2.64] ;  /* 0x0000000a02067981 */ /* 0x000ee2000c1e1b00 */
[----:B------:R-:W1:Y:S01]  /*3900*/  LDCU UR6, c[0x0][0x39c] ;  /* 0x00007380ff0677ac */ /* 0x000e620008000800 */
[----:B------:R-:W-:Y:S01]  /*3910*/  BSSY.RECONVERGENT B0, `(.L_x_76) ;  /* 0x0000020000007945 */ /* 0x000fe20003800200 */
[-C--:B---3--:R-:W-:Y:S02]  /*3920*/  IMAD R7, R7, R8.reuse, RZ ;  /* 0x0000000807077224 */ /* 0x088fe400078e02ff */
[----:B------:R-:W-:-:S04]  /*3930*/  IMAD.WIDE.U32 R12, R6, R8, RZ ;  /* 0x00000008060c7225 */ /* 0x000fc800078e00ff */
[----:B------:R-:W-:-:S04]  /*3940*/  IMAD R7, R9, R6, R7 ;  /* 0x0000000609077224 */ /* 0x000fc800078e0207 */
[----:B------:R-:W-:-:S05]  /*3950*/  IMAD.IADD R7, R13, 0x1, R7 ;  /* 0x000000010d077824 */ /* 0x000fca00078e0207 */
[----:B-1----:R-:W-:-:S04]  /*3960*/  LOP3.LUT R0, R7, UR6, RZ, 0xfc, !PT ;  /* 0x0000000607007c12 */ /* 0x002fc8000f8efcff */
[----:B------:R-:W-:-:S13]  /*3970*/  ISETP.NE.U32.AND P0, PT, R0, RZ, PT ;  /* 0x000000ff0000720c */ /* 0x000fda0003f05070 */
[----:B------:R-:W-:Y:S05]  /*3980*/  @P0 BRA `(.L_x_77) ;  /* 0x0000000000500947 */ /* 0x000fea0003800000 */
[----:B------:R-:W0:Y:S01]  /*3990*/  LDCU UR6, c[0x0][0x398] ;  /* 0x00007300ff0677ac */ /* 0x000e220008000800 */
[----:B------:R-:W-:Y:S01]  /*39a0*/  HFMA2 R6, -RZ, RZ, 0, 0 ;  /* 0x00000000ff067431 */ /* 0x000fe200000001ff */
[----:B0-2---:R-:W0:Y:S01]  /*39b0*/  I2F.U32.RP R8, UR6 ;  /* 0x0000000600087d06 */ /* 0x005e220008209000 */
        /* <DEDUP_REMOVED lines=17> */
.L_x_77:
[----:B0-2---:R-:W-:-:S07]  /*3ad0*/  MOV R8, 0x3af0 ;  /* 0x00003af000087802 */ /* 0x005fce0000000f00 */
[----:B------:R-:W-:Y:S05]  /*3ae0*/  CALL.REL.NOINC `($__internal_0_$__cuda_sm20_rem_s64) ;  /* 0x0000000800807944 */ /* 0x000fea0003c00000 */
[----:B------:R-:W-:Y:S01]  /*3af0*/  IMAD.MOV.U32 R6, RZ, RZ, R10 ;  /* 0x000000ffff067224 */ /* 0x000fe200078e000a */
[----:B------:R-:W-:-:S07]  /*3b00*/  MOV R7, R11 ;  /* 0x0000000b00077202 */ /* 0x000fce0000000f00 */
.L_x_78:
[----:B------:R-:W-:Y:S05]  /*3b10*/  BSYNC.RECONVERGENT B0 ;  /* 0x0000000000007941 */ /* 0x000fea0003800200 */
.L_x_76:
        /* <DEDUP_REMOVED lines=31> */
.L_x_80:
[----:B------:R-:W-:Y:S01]  /*3d10*/  IMAD.MOV.U32 R7, RZ, RZ, R9 ;  /* 0x000000ffff077224 */ /* 0x000fe200078e0009 */
[----:B------:R-:W-:-:S07]  /*3d20*/  MOV R8, 0x3d40 ;  /* 0x00003d4000087802 */ /* 0x000fce0000000f00 */
[----:B------:R-:W-:Y:S05]  /*3d30*/  CALL.REL.NOINC `($__internal_0_$__cuda_sm20_rem_s64) ;  /* 0x0000000400ec7944 */ /* 0x000fea0003c00000 */
[----:B------:R-:W-:Y:S01]  /*3d40*/  MOV R6, R10 ;  /* 0x0000000a00067202 */ /* 0x000fe20000000f00 */
[----:B------:R-:W-:-:S07]  /*3d50*/  IMAD.MOV.U32 R7, RZ, RZ, R11 ;  /* 0x000000ffff077224 */ /* 0x000fce00078e000b */
.L_x_81:
[----:B------:R-:W-:Y:S05]  /*3d60*/  BSYNC.RECONVERGENT B0 ;  /* 0x0000000000007941 */ /* 0x000fea0003800200 */
.L_x_79:
        /* <DEDUP_REMOVED lines=31> */
.L_x_83:
[----:B------:R-:W-:Y:S02]  /*3f60*/  MOV R7, R9 ;  /* 0x0000000900077202 */ /* 0x000fe40000000f00 */
[----:B------:R-:W-:-:S07]  /*3f70*/  MOV R8, 0x3f90 ;  /* 0x00003f9000087802 */ /* 0x000fce0000000f00 */
[----:B------:R-:W-:Y:S05]  /*3f80*/  CALL.REL.NOINC `($__internal_0_$__cuda_sm20_rem_s64) ;  /* 0x0000000400587944 */ /* 0x000fea0003c00000 */
[----:B------:R-:W-:Y:S01]  /*3f90*/  IMAD.MOV.U32 R6, RZ, RZ, R10 ;  /* 0x000000ffff067224 */ /* 0x000fe200078e000a */
[----:B------:R-:W-:-:S07]  /*3fa0*/  MOV R7, R11 ;  /* 0x0000000b00077202 */ /* 0x000fce0000000f00 */
.L_x_84:
[----:B------:R-:W-:Y:S05]  /*3fb0*/  BSYNC.RECONVERGENT B0 ;  /* 0x0000000000007941 */ /* 0x000fea0003800200 */
.L_x_82:
        /* <DEDUP_REMOVED lines=11> */
[----:B------:R-:W0:Y:S02]  /*4070*/  LDCU UR6, c[0x0][0x398] ;  /* 0x00007300ff0677ac */ /* 0x000e240008000800 */
[----:B0-----:R-:W0:Y:S01]  /*4080*/  I2F.U32.RP R9, UR6 ;  /* 0x0000000600097d06 */ /* 0x001e220008209000 */
[----:B------:R-:W-:-:S07]  /*4090*/  ISETP.NE.U32.AND P1, PT, RZ, UR6, PT ;  /* 0x00000006ff007c0c */ /* 0x000fce000bf25070 */
[----:B0-----:R-:W0:Y:S02]  /*40a0*/  MUFU.RCP R9, R9 ;  /* 0x0000000900097308 */ /* 0x001e240000001000 */
[----:B0-----:R-:W-:Y:S02]  /*40b0*/  IADD3 R6, PT, PT, R9, 0xffffffe, RZ ;  /* 0x0ffffffe09067810 */ /* 0x001fe40007ffe0ff */
[----:B------:R-:W-:-:S04]  /*40c0*/  MOV R9, RZ ;  /* 0x000000ff00097202 */ /* 0x000fc80000000f00 */
[----:B------:R0:W1:Y:S02]  /*40d0*/  F2I.FTZ.U32.TRUNC.NTZ R7, R6 ;  /* 0x0000000600077305 */ /* 0x000064000021f000 */
[----:B0-----:R-:W-:Y:S02]  /*40e0*/  HFMA2 R6, -RZ, RZ, 0, 0 ;  /* 0x00000000ff067431 */ /* 0x001fe400000001ff */
[----:B-1----:R-:W-:-:S04]  /*40f0*/  IMAD.MOV R11, RZ, RZ, -R7 ;  /* 0x000000ffff0b7224 */ /* 0x002fc800078e0a07 */
[----:B------:R-:W-:-:S04]  /*4100*/  IMAD R11, R11, UR6, RZ ;  /* 0x000000060b0b7c24 */ /* 0x000fc8000f8e02ff */
[----:B------:R-:W-:-:S06]  /*4110*/  IMAD.HI.U32 R11, R7, R11, R6 ;  /* 0x0000000b070b7227 */ /* 0x000fcc00078e0006 */
        /* <DEDUP_REMOVED lines=9> */
.L_x_86:
[----:B------:R-:W-:Y:S01]  /*41b0*/  IMAD.MOV.U32 R7, RZ, RZ, R9 ;  /* 0x000000ffff077224 */ /* 0x000fe200078e0009 */
[----:B------:R-:W-:-:S07]  /*41c0*/  MOV R8, 0x41e0 ;  /* 0x000041e000087802 */ /* 0x000fce0000000f00 */
[----:B------:R-:W-:Y:S05]  /*41d0*/  CALL.REL.NOINC `($__internal_0_$__cuda_sm20_rem_s64) ;  /* 0x0000000000c47944 */ /* 0x000fea0003c00000 */
[----:B------:R-:W-:Y:S01]  /*41e0*/  MOV R8, R10 ;  /* 0x0000000a00087202 */ /* 0x000fe20000000f00 */
[----:B------:R-:W-:-:S07]  /*41f0*/  IMAD.MOV.U32 R9, RZ, RZ, R11 ;  /* 0x000000ffff097224 */ /* 0x000fce00078e000b */
.L_x_87:
[----:B------:R-:W-:Y:S05]  /*4200*/  BSYNC.RECONVERGENT B0 ;  /* 0x0000000000007941 */ /* 0x000fea0003800200 */
.L_x_85:
[----:B------:R1:W-:Y:S02]  /*4210*/  STG.E.64 desc[UR10][R4.64], R8 ;  /* 0x0000000804007986 */ /* 0x0003e4000c101b0a */
.L_x_75:
[----:B------:R-:W-:Y:S01]  /*4220*/  ISETP.NE.U32.AND P0, PT, RZ, UR5, PT ;  /* 0x00000005ff007c0c */ /* 0x000fe2000bf05070 */
[----:B------:R-:W3:Y:S03]  /*4230*/  LDCU UR12, c[0x0][0x39c] ;  /* 0x00007380ff0c77ac */ /* 0x000ee60008000800 */
[----:B------:R-:W-:Y:S01]  /*4240*/  ISETP.NE.AND.EX P0, PT, RZ, UR4, PT, P0 ;  /* 0x00000004ff007c0c */ /* 0x000fe2000bf05300 */
[----:B------:R-:W4:-:S12]  /*4250*/  LDCU UR13, c[0x0][0x398] ;  /* 0x00007300ff0d77ac */ /* 0x000f180008000800 */
[----:B---34-:R-:W-:Y:S05]  /*4260*/  @!P0 EXIT ;  /* 0x000000000000894d */ /* 0x018fea0003800000 */
.L_x_91:
[----:B---3--:R-:W3:Y:S01]  /*4270*/  LDG.E.64 R6, desc[UR10][R2.64] ;  /* 0x0000000a02067981 */ /* 0x008ee2000c1e1b00 */
[----:B------:R-:W-:Y:S01]  /*4280*/  UIADD3 UR5, UP0, UPT, UR5, -0x1, URZ ;  /* 0xffffffff05057890 */ /* 0x000fe2000ff1e0ff */
[----:B------:R-:W-:Y:S03]  /*4290*/  BSSY.RECONVERGENT B0, `(.L_x_88) ;  /* 0x0000022000007945 */ /* 0x000fe60003800200 */
[----:B------:R-:W-:Y:S02]  /*42a0*/  UIADD3.X UR4, UPT, UPT, UR4, -0x1, URZ, UP0, !UPT ;  /* 0xffffffff04047890 */ /* 0x000fe400087fe4ff */
[----:B------:R-:W-:-:S04]  /*42b0*/  UISETP.NE.U32.AND UP0, UPT, UR5, URZ, UPT ;  /* 0x000000ff0500728c */ /* 0x000fc8000bf05070 */
[----:B------:R-:W-:Y:S01]  /*42c0*/  UISETP.NE.AND.EX UP0, UPT, UR4, URZ, UPT, UP0 ;  /* 0x000000ff0400728c */ /* 0x000fe2000bf05300 */
[-C--:B---3--:R-:W-:Y:S02]  /*42d0*/  IMAD R7, R7, R8.reuse, RZ ;  /* 0x0000000807077224 */ /* 0x088fe400078e02ff */
[----:B------:R-:W-:-:S04]  /*42e0*/  IMAD.WIDE.U32 R12, R6, R8, RZ ;  /* 0x00000008060c7225 */ /* 0x000fc800078e00ff */
[----:B------:R-:W-:-:S05]  /*42f0*/  IMAD R7, R6, R9, R7 ;  /* 0x0000000906077224 */ /* 0x000fca00078e0207 */
[----:B------:R-:W-:-:S04]  /*4300*/  IADD3 R7, PT, PT, R13, R7, RZ ;  /* 0x000000070d077210 */ /* 0x000fc80007ffe0ff */
[----:B------:R-:W-:-:S04]  /*4310*/  LOP3.LUT R0, R7, UR12, RZ, 0xfc, !PT ;  /* 0x0000000c07007c12 */ /* 0x000fc8000f8efcff */
[----:B------:R-:W-:-:S13]  /*4320*/  ISETP.NE.U32.AND P0, PT, R0, RZ, PT ;  /* 0x000000ff0000720c */ /* 0x000fda0003f05070 */
[----:B------:R-:W-:Y:S05]  /*4330*/  @P0 BRA `(.L_x_89) ;  /* 0x00000000004c0947 */ /* 0x000fea0003800000 */
[----:B012---:R-:W0:Y:S01]  /*4340*/  I2F.U32.RP R9, UR13 ;  /* 0x0000000d00097d06 */ /* 0x007e220008209000 */
        /* <DEDUP_REMOVED lines=18> */
.L_x_89:
[----:B012---:R-:W-:-:S07]  /*4470*/  MOV R8, 0x4490 ;  /* 0x0000449000087802 */ /* 0x007fce0000000f00 */
[----:B------:R-:W-:Y:S05]  /*4480*/  CALL.REL.NOINC `($__internal_0_$__cuda_sm20_rem_s64) ;  /* 0x0000000000187944 */ /* 0x000fea0003c00000 */
[----:B------:R-:W-:Y:S01]  /*4490*/  MOV R8, R10 ;  /* 0x0000000a00087202 */ /* 0x000fe20000000f00 */
[----:B------:R-:W-:-:S07]  /*44a0*/  IMAD.MOV.U32 R9, RZ, RZ, R11 ;  /* 0x000000ffff097224 */ /* 0x000fce00078e000b */
.L_x_90:
[----:B------:R-:W-:Y:S05]  /*44b0*/  BSYNC.RECONVERGENT B0 ;  /* 0x0000000000007941 */ /* 0x000fea0003800200 */
.L_x_88:
[----:B------:R3:W-:Y:S01]  /*44c0*/  STG.E.64 desc[UR10][R4.64], R8 ;  /* 0x0000000804007986 */ /* 0x0007e2000c101b0a */
[----:B------:R-:W-:Y:S05]  /*44d0*/  BRA.U UP0, `(.L_x_91) ;  /* 0xfffffffd00647547 */ /* 0x000fea000b83ffff */
[----:B------:R-:W-:Y:S05]  /*44e0*/  EXIT ;  /* 0x000000000000794d */ /* 0x000fea0003800000 */
        .weak           $__internal_0_$__cuda_sm20_rem_s64
        .type           $__internal_0_$__cuda_sm20_rem_s64,@function
        .size           $__internal_0_$__cuda_sm20_rem_s64,(.L_x_186 - $__internal_0_$__cuda_sm20_rem_s64)
$__internal_0_$__cuda_sm20_rem_s64:
[----:B------:R-:W-:Y:S02]  /*44f0*/  UIADD3 UR6, UP2, UPT, URZ, -UR8, URZ ;  /* 0x80000008ff067290 */ /* 0x000fe4000ff5e0ff */
[----:B------:R-:W-:Y:S02]  /*4500*/  UISETP.GE.AND UP1, UPT, UR9, URZ, UPT ;  /* 0x000000ff0900728c */ /* 0x000fe4000bf26270 */
[----:B------:R-:W-:Y:S02]  /*4510*/  UIADD3.X UR7, UPT, UPT, URZ, ~UR9, URZ, UP2, !UPT ;  /* 0x80000009ff077290 */ /* 0x000fe400097fe4ff */
[----:B------:R-:W-:Y:S02]  /*4520*/  USEL UR6, UR6, UR8, !UP1 ;  /* 0x0000000806067287 */ /* 0x000fe4000c800000 */
[----:B------:R-:W-:-:S09]  /*4530*/  USEL UR7, UR7, UR9, !UP1 ;  /* 0x0000000907077287 */ /* 0x000fd2000c800000 */
[----:B------:R-:W0:Y:S08]  /*4540*/  I2F.U64.RP R9, UR6 ;  /* 0x0000000600097d12 */ /* 0x000e300008309000 */
[----:B0-----:R-:W0:Y:S02]  /*4550*/  MUFU.RCP R9, R9 ;  /* 0x0000000900097308 */ /* 0x001e240000001000 */
[----:B0-----:R-:W-:-:S06]  /*4560*/  IADD3 R10, PT, PT, R9, 0x1ffffffe, RZ ;  /* 0x1ffffffe090a7810 */ /* 0x001fcc0007ffe0ff */
[----:B------:R-:W0:Y:S02]  /*4570*/  F2I.U64.TRUNC R10, R10 ;  /* 0x0000000a000a7311 */ /* 0x000e24000020d800 */
[----:B0-----:R-:W-:-:S04]  /*4580*/  IMAD.WIDE.U32 R14, R10, UR6, RZ ;  /* 0x000000060a0e7c25 */ /* 0x001fc8000f8e00ff */
[C---:B------:R-:W-:Y:S01]  /*4590*/  IMAD R13, R10.reuse, UR7, R15 ;  /* 0x000000070a0d7c24 */ /* 0x040fe2000f8e020f */
[----:B------:R-:W-:Y:S02]  /*45a0*/  IADD3 R17, P1, PT, RZ, -R14, RZ ;  /* 0x8000000eff117210 */ /* 0x000fe40007f3e0ff */
[----:B------:R-:W-:Y:S01]  /*45b0*/  MOV R15, R10 ;  /* 0x0000000a000f7202 */ /* 0x000fe20000000f00 */
[----:B------:R-:W-:Y:S02]  /*45c0*/  IMAD R13, R11, UR6, R13 ;  /* 0x000000060b0d7c24 */ /* 0x000fe4000f8e020d */
[----:B------:R-:W-:-:S04]  /*45d0*/  IMAD.HI.U32 R14, R10, R17, RZ ;  /* 0x000000110a0e7227 */ /* 0x000fc800078e00ff */
[----:B------:R-:W-:-:S04]  /*45e0*/  IMAD.X R13, RZ, RZ, ~R13, P1 ;  /* 0x000000ffff0d7224 */ /* 0x000fc800008e0e0d */
[----:B------:R-:W-:-:S04]  /*45f0*/  IMAD.WIDE.U32 R14, P1, R10, R13, R14 ;  /* 0x0000000d0a0e7225 */ /* 0x000fc8000782000e */
[C---:B------:R-:W-:Y:S02]  /*4600*/  IMAD R19, R11.reuse, R13, RZ ;  /* 0x0000000d0b137224 */ /* 0x040fe400078e02ff */
[----:B------:R-:W-:-:S04]  /*4610*/  IMAD.HI.U32 R14, P2, R11, R17, R14 ;  /* 0x000000110b0e7227 */ /* 0x000fc8000784000e */
[----:B------:R-:W-:Y:S01]  /*4620*/  IMAD.HI.U32 R9, R11, R13, RZ ;  /* 0x0000000d0b097227 */ /* 0x000fe200078e00ff */
[----:B------:R-:W-:-:S03]  /*4630*/  IADD3 R15, P3, PT, R19, R14, RZ ;  /* 0x0000000e130f7210 */ /* 0x000fc60007f7e0ff */
[----:B------:R-:W-:Y:S02]  /*4640*/  IMAD.X R9, R9, 0x1, R11, P1 ;  /* 0x0000000109097824 */ /* 0x000fe400008e060b */
[----:B------:R-:W-:-:S03]  /*4650*/  IMAD.WIDE.U32 R10, R15, UR6, RZ ;  /* 0x000000060f0a7c25 */ /* 0x000fc6000f8e00ff */
[----:B------:R-:W-:Y:S01]  /*4660*/  IADD3.X R9, PT, PT, RZ, RZ, R9, P3, P2 ;  /* 0x000000ffff097210 */ /* 0x000fe20001fe4409 */
[----:B------:R-:W-:Y:S01]  /*4670*/  IMAD R14, R15, UR7, R11 ;  /* 0x000000070f0e7c24 */ /* 0x000fe2000f8e020b */
[----:B------:R-:W-:Y:S02]  /*4680*/  IADD3 R13, P1, PT, RZ, -R10, RZ ;  /* 0x8000000aff0d7210 */ /* 0x000fe40007f3e0ff */
[----:B------:R-:W-:Y:S01]  /*4690*/  ISETP.GE.AND P2, PT, R7, RZ, PT ;  /* 0x000000ff0700720c */ /* 0x000fe20003f46270 */
[----:B------:R-:W-:Y:S01]  /*46a0*/  IMAD R10, R9, UR6, R14 ;  /* 0x00000006090a7c24 */ /* 0x000fe2000f8e020e */
[----:B------:R-:W-:Y:S01]  /*46b0*/  IADD3 R11, P5, PT, RZ, -R12, RZ ;  /* 0x8000000cff0b7210 */ /* 0x000fe20007fbe0ff */
[----:B------:R-:W-:-:S03]  /*46c0*/  IMAD.HI.U32 R14, R15, R13, RZ ;  /* 0x0000000d0f0e7227 */ /* 0x000fc600078e00ff */
[----:B------:R-:W-:Y:S01]  /*46d0*/  IADD3.X R10, PT, PT, RZ, ~R10, RZ, P1, !PT ;  /* 0x8000000aff0a7210 */ /* 0x000fe20000ffe4ff */
[----:B------:R-:W-:Y:S01]  /*46e0*/  IMAD.X R18, RZ, RZ, ~R7, P5 ;  /* 0x000000ffff127224 */ /* 0x000fe200028e0e07 */
[----:B------:R-:W-:Y:S01]  /*46f0*/  SEL R12, R11, R12, !P2 ;  /* 0x0000000c0b0c7207 */ /* 0x000fe20005000000 */
[----:B------:R-:W-:Y:S02]  /*4700*/  IMAD.MOV.U32 R11, RZ, RZ, RZ ;  /* 0x000000ffff0b7224 */ /* 0x000fe400078e00ff */
[----:B------:R-:W-:Y:S01]  /*4710*/  IMAD.WIDE.U32 R14, P1, R15, R10, R14 ;  /* 0x0000000a0f0e7225 */ /* 0x000fe2000782000e */
[----:B------:R-:W-:-:S03]  /*4720*/  SEL R18, R18, R7, !P2 ;  /* 0x0000000712127207 */ /* 0x000fc60005000000 */
[----:B------:R-:W-:-:S04]  /*4730*/  IMAD.HI.U32 R13, P3, R9, R13, R14 ;  /* 0x0000000d090d7227 */ /* 0x000fc8000786000e */
[CC--:B------:R-:W-:Y:S02]  /*4740*/  IMAD R14, R9.reuse, R10.reuse, RZ ;  /* 0x0000000a090e7224 */ /* 0x0c0fe400078e02ff */
[----:B------:R-:W-:-:S03]  /*4750*/  IMAD.HI.U32 R10, R9, R10, RZ ;  /* 0x0000000a090a7227 */ /* 0x000fc600078e00ff */
[----:B------:R-:W-:Y:S02]  /*4760*/  IADD3 R13, P4, PT, R14, R13, RZ ;  /* 0x0000000d0e0d7210 */ /* 0x000fe40007f9e0ff */
[----:B------:R-:W-:-:S03]  /*4770*/  IADD3.X R9, PT, PT, R10, R9, RZ, P1, !PT ;  /* 0x000000090a097210 */ /* 0x000fc60000ffe4ff */
[----:B------:R-:W-:Y:S01]  /*4780*/  IMAD.HI.U32 R10, R13, R12, RZ ;  /* 0x0000000c0d0a7227 */ /* 0x000fe200078e00ff */
[----:B------:R-:W-:-:S03]  /*4790*/  IADD3.X R9, PT, PT, RZ, RZ, R9, P4, P3 ;  /* 0x000000ffff097210 */ /* 0x000fc600027e6409 */
[----:B------:R-:W-:-:S04]  /*47a0*/  IMAD.WIDE.U32 R10, R13, R18, R10 ;  /* 0x000000120d0a7225 */ /* 0x000fc800078e000a */
[C---:B------:R-:W-:Y:S02]  /*47b0*/  IMAD R13, R9.reuse, R18, RZ ;  /* 0x00000012090d7224 */ /* 0x040fe400078e02ff */
[----:B------:R-:W-:-:S04]  /*47c0*/  IMAD.HI.U32 R10, P1, R9, R12, R10 ;  /* 0x0000000c090a7227 */ /* 0x000fc8000782000a */
[----:B------:R-:W-:Y:S01]  /*47d0*/  IMAD.HI.U32 R7, R9, R18, RZ ;  /* 0x0000001209077227 */ /* 0x000fe200078e00ff */
[----:B------:R-:W-:-:S04]  /*47e0*/  IADD3 R9, P3, PT, R13, R10, RZ ;  /* 0x0000000a0d097210 */ /* 0x000fc80007f7e0ff */
[----:B------:R-:W-:Y:S01]  /*47f0*/  IADD3.X R7, PT, PT, R7, RZ, RZ, P1, !PT ;  /* 0x000000ff07077210 */ /* 0x000fe20000ffe4ff */
[----:B------:R-:W-:-:S04]  /*4800*/  IMAD.WIDE.U32 R10, R9, UR6, RZ ;  /* 0x00000006090a7c25 */ /* 0x000fc8000f8e00ff */
[----:B------:R-:W-:Y:S01]  /*4810*/  IMAD.X R7, RZ, RZ, R7, P3 ;  /* 0x000000ffff077224 */ /* 0x000fe200018e0607 */
[----:B------:R-:W-:Y:S01]  /*4820*/  IADD3 R10, P3, PT, -R10, R12, RZ ;  /* 0x0000000c0a0a7210 */ /* 0x000fe20007f7e1ff */
[----:B------:R-:W-:-:S03]  /*4830*/  IMAD R14, R9, UR7, R11 ;  /* 0x00000007090e7c24 */ /* 0x000fc6000f8e020b */
[----:B------:R-:W-:Y:S01]  /*4840*/  ISETP.GE.U32.AND P1, PT, R10, UR6, PT ;  /* 0x000000060a007c0c */ /* 0x000fe2000bf26070 */
[----:B------:R-:W-:-:S05]  /*4850*/  IMAD R7, R7, UR6, R14 ;  /* 0x0000000607077c24 */ /* 0x000fca000f8e020e */
[----:B------:R-:W-:Y:S02]  /*4860*/  IADD3.X R9, PT, PT, ~R7, R18, RZ, P3, !PT ;  /* 0x0000001207097210 */ /* 0x000fe40001ffe5ff */
[----:B------:R-:W-:Y:S02]  /*4870*/  IADD3 R7, P3, PT, R10, -UR6, RZ ;  /* 0x800000060a077c10 */ /* 0x000fe4000ff7e0ff */
[C---:B------:R-:W-:Y:S02]  /*4880*/  ISETP.GE.U32.AND.EX P1, PT, R9.reuse, UR7, PT, P1 ;  /* 0x0000000709007c0c */ /* 0x040fe4000bf26110 */
[----:B------:R-:W-:Y:S02]  /*4890*/  IADD3.X R12, PT, PT, R9, ~UR7, RZ, P3, !PT ;  /* 0x80000007090c7c10 */ /* 0x000fe40009ffe4ff */
[----:B------:R-:W-:Y:S02]  /*48a0*/  SEL R7, R7, R10, P1 ;  /* 0x0000000a07077207 */ /* 0x000fe40000800000 */
[----:B------:R-:W-:Y:S01]  /*48b0*/  SEL R12, R12, R9, P1 ;  /* 0x000000090c0c7207 */ /* 0x000fe20000800000 */
[----:B------:R-:W-:Y:S01]  /*48c0*/  HFMA2 R9, -RZ, RZ, 0, 0 ;  /* 0x00000000ff097431 */ /* 0x000fe200000001ff */
[----:B------:R-:W-:-:S02]  /*48d0*/  ISETP.GE.U32.AND P1, PT, R7, UR6, PT ;  /* 0x0000000607007c0c */ /* 0x000fc4000bf26070 */
[----:B------:R-:W-:Y:S02]  /*48e0*/  IADD3 R10, P3, PT, R7, -UR6, RZ ;  /* 0x80000006070a7c10 */ /* 0x000fe4000ff7e0ff */
[C---:B------:R-:W-:Y:S02]  /*48f0*/  ISETP.GE.U32.AND.EX P1, PT, R12.reuse, UR7, PT, P1 ;  /* 0x000000070c007c0c */ /* 0x040fe4000bf26110 */
[----:B------:R-:W-:Y:S02]  /*4900*/  IADD3.X R11, PT, PT, R12, ~UR7, RZ, P3, !PT ;  /* 0x800000070c0b7c10 */ /* 0x000fe40009ffe4ff */
[----:B------:R-:W-:Y:S02]  /*4910*/  SEL R10, R10, R7, P1 ;  /* 0x000000070a0a7207 */ /* 0x000fe40000800000 */
[----:B------:R-:W-:Y:S02]  /*4920*/  SEL R11, R11, R12, P1 ;  /* 0x0000000c0b0b7207 */ /* 0x000fe40000800000 */
[----:B------:R-:W-:-:S02]  /*4930*/  IADD3 R7, P3, PT, RZ, -R10, RZ ;  /* 0x8000000aff077210 */ /* 0x000fc40007f7e0ff */
[----:B------:R-:W-:Y:S02]  /*4940*/  ISETP.NE.U32.AND P1, PT, RZ, UR8, PT ;  /* 0x00000008ff007c0c */ /* 0x000fe4000bf25070 */
[----:B------:R-:W-:Y:S01]  /*4950*/  SEL R10, R7, R10, !P2 ;  /* 0x0000000a070a7207 */ /* 0x000fe20005000000 */
[----:B------:R-:W-:Y:S01]  /*4960*/  IMAD.X R12, RZ, RZ, ~R11, P3 ;  /* 0x000000ffff0c7224 */ /* 0x000fe200018e0e0b */
[----:B------:R-:W-:-:S04]  /*4970*/  ISETP.NE.AND.EX P1, PT, RZ, UR9, PT, P1 ;  /* 0x00000009ff007c0c */ /* 0x000fc8000bf25310 */
[----:B------:R-:W-:Y:S02]  /*4980*/  SEL R11, R12, R11, !P2 ;  /* 0x0000000b0c0b7207 */ /* 0x000fe40005000000 */
[----:B------:R-:W-:Y:S02]  /*4990*/  SEL R10, R10, 0xffffffff, P1 ;  /* 0xffffffff0a0a7807 */ /* 0x000fe40000800000 */
[----:B------:R-:W-:Y:S01]  /*49a0*/  SEL R11, R11, 0xffffffff, P1 ;  /* 0xffffffff0b0b7807 */ /* 0x000fe20000800000 */
[----:B------:R-:W-:Y:S06]  /*49b0*/  RET.REL.NODEC R8 `(_Z14parallelDecodePxS_xxi) ;  /* 0xffffffb408907950 */ /* 0x000fec0003c3ffff */
.L_x_92:
[----:B------:R-:W-:-:S00]  /*49c0*/  BRA `(.L_x_92) ;  /* 0xfffffffc00fc7947 */ /* 0x000fc0000383ffff */
[----:B------:R-:W-:-:S00]  /*49d0*/  NOP ;  /* 0x0000000000007918 */ /* 0x000fc00000000000 */
        /* <DEDUP_REMOVED lines=10> */
.L_x_186:


//--------------------- .text._Z14parallelEncodePxS_xxi --------------------------
	.section	.text._Z14parallelEncodePxS_xxi,"ax",@progbits
	.align	128
        .global         _Z14parallelEncodePxS_xxi
        .type           _Z14parallelEncodePxS_xxi,@function
        .size           _Z14parallelEncodePxS_xxi,(.L_x_187 - _Z14parallelEncodePxS_xxi)
        .other          _Z14parallelEncodePxS_xxi,@"STO_CUDA_ENTRY STV_DEFAULT"
_Z14parallelEncodePxS_xxi:
.text._Z14parallelEncodePxS_xxi:
        /* <DEDUP_REMOVED lines=33> */
.L_x_142:
        /* <DEDUP_REMOVED lines=33> */
.L_x_95:
[----:B------:R-:W-:Y:S01]  /*0420*/  IMAD.MOV.U32 R7, RZ, RZ, R8 ;  /* 0x000000ffff077224 */ /* 0x000fe200078e0008 */
[----:B------:R-:W-:-:S07]  /*0430*/  MOV R8, 0x450 ;  /* 0x0000045000087802 */ /* 0x000fce0000000f00 */
[----:B-1----:R-:W-:Y:S05]  /*0440*/  CALL.REL.NOINC `($__internal_1_$__cuda_sm20_rem_s64) ;  /* 0x0000004000287944 */ /* 0x002fea0003c00000 */
[----:B------:R-:W-:Y:S01]  /*0450*/  IMAD.MOV.U32 R8, RZ, RZ, R10 ;  /* 0x000000ffff087224 */ /* 0x000fe200078e000a */
[----:B------:R-:W-:-:S07]  /*0460*/  MOV R9, R11 ;  /* 0x0000000b00097202 */ /* 0x000fce0000000f00 */
.L_x_96:
[----:B------:R-:W-:Y:S05]  /*0470*/  BSYNC.RECONVERGENT B0 ;  /* 0x0000000000007941 */ /* 0x000fea0003800200 */
.L_x_94:
        /* <DEDUP_REMOVED lines=29> */
.L_x_98:
[----:B------:R-:W-:Y:S02]  /*0650*/  MOV R7, R10 ;  /* 0x0000000a00077202 */ /* 0x000fe40000000f00 */
[----:B------:R-:W-:-:S07]  /*0660*/  MOV R8, 0x680 ;  /* 0x0000068000087802 */ /* 0x000fce0000000f00 */
[----:B------:R-:W-:Y:S05]  /*0670*/  CALL.REL.NOINC `($__internal_1_$__cuda_sm20_rem_s64) ;  /* 0x0000003c009c7944 */ /* 0x000fea0003c00000 */
[----:B------:R-:W-:Y:S02]  /*0680*/  IMAD.MOV.U32 R8, RZ, RZ, R10 ;  /* 0x000000ffff087224 */ /* 0x000fe400078e000a */
[----:B------:R-:W-:-:S07]  /*0690*/  IMAD.MOV.U32 R9, RZ, RZ, R11 ;  /* 0x000000ffff097224 */ /* 0x000fce00078e000b */
.L_x_99:
[----:B------:R-:W-:Y:S05]  /*06a0*/  BSYNC.RECONVERGENT B0 ;  /* 0x0000000000007941 */ /* 0x000fea0003800200 */
.L_x_97:
        /* <DEDUP_REMOVED lines=29> */
.L_x_101:
[----:B------:R-:W-:Y:S01]  /*0880*/  IMAD.MOV.U32 R7, RZ, RZ, R10 ;  /* 0x000000ffff077224 */ /* 0x000fe200078e000a */
[----:B------:R-:W-:-:S07]  /*0890*/  MOV R8, 0x8b0 ;  /* 0x000008b000087802 */ /* 0x000fce0000000f00 */
[----:B------:R-:W-:Y:S05]  /*08a0*/  CALL.REL.NOINC `($__internal_1_$__cuda_sm20_rem_s64) ;  /* 0x0000003c00107944 */ /* 0x000fea0003c00000 */
[----:B------:R-:W-:Y:S01]  /*08b0*/  MOV R8, R10 ;  /* 0x0000000a00087202 */ /* 0x000fe20000000f00 */
[----:B------:R-:W-:-:S07]  /*08c0*/  IMAD.MOV.U32 R9, RZ, RZ, R11 ;  /* 0x000000ffff097224 */ /* 0x000fce00078e000b */
.L_x_102:
[----:B------:R-:W-:Y:S05]  /*08d0*/  BSYNC.RECONVERGENT B0 ;  /* 0x0000000000007941 */ /* 0x000fea0003800200 */
.L_x_100:
        /* <DEDUP_REMOVED lines=29> */
.L_x_104:
[----:B------:R-:W-:Y:S01]  /*0ab0*/  IMAD.MOV.U32 R7, RZ, RZ, R10 ;  /* 0x000000ffff077224 */ /* 0x000fe200078e000a */
[----:B------:R-:W-:-:S07]  /*0ac0*/  MOV R8, 0xae0 ;  /* 0x00000ae000087802 */ /* 0x000fce0000000f00 */
[----:B------:R-:W-:Y:S05]  /*0ad0*/  CALL.REL.NOINC `($__internal_1_$__cuda_sm20_rem_s64) ;  /* 0x0000003800847944 */ /* 0x000fea0003c00000 */
[----:B------:R-:W-:Y:S01]  /*0ae0*/  IMAD.MOV.U32 R8, RZ, RZ, R10 ;  /* 0x000000ffff087224 */ /* 0x000fe200078e000a */
[----:B------:R-:W-:-:S07]  /*0af0*/  MOV R9, R11 ;  /* 0x0000000b00097202 */ /* 0x000fce0000000f00 */
.L_x_105:
[----:B------:R-:W-:Y:S05]  /*0b00*/  BSYNC.RECONVERGENT B0 ;  /* 0x0000000000007941 */ /* 0x000fea0003800200 */
.L_x_103:
        /* <DEDUP_REMOVED lines=29> */
.L_x_107:
[----:B------:R-:W-:Y:S02]  /*0ce0*/  MOV R7, R10 ;  /* 0x0000000a00077202 */ /* 0x000fe40000000f00 */
[----:B------:R-:W-:-:S07]  /*0cf0*/  MOV R8, 0xd10 ;  /* 0x00000d1000087802 */ /* 0x000fce0000000f00 */
[----:B------:R-:W-:Y:S05]  /*0d00*/  CALL.REL.NOINC `($__internal_1_$__cuda_sm20_rem_s64) ;  /* 0x0000003400f87944 */ /* 0x000fea0003c00000 */
[----:B------:R-:W-:Y:S02]  /*0d10*/  IMAD.MOV.U32 R8, RZ, RZ, R10 ;  /* 0x000000ffff087224 */ /* 0x000fe400078e000a */
[----:B------:R-:W-:-:S07]  /*0d20*/  IMAD.MOV.U32 R9, RZ, RZ, R11 ;  /* 0x000000ffff097224 */ /* 0x000fce00078e000b */
.L_x_108:
[----:B------:R-:W-:Y:S05]  /*0d30*/  BSYNC.RECONVERGENT B0 ;  /* 0x0000000000007941 */ /* 0x000fea0003800200 */
.L_x_106:
        /* <DEDUP_REMOVED lines=29> */
.L_x_110:
[----:B------:R-:W-:Y:S01]  /*0f10*/  IMAD.MOV.U32 R7, RZ, RZ, R10 ;  /* 0x000000ffff077224 */ /* 0x000fe200078e000a */
[----:B------:R-:W-:-:S07]  /*0f20*/  MOV R8, 0xf40 ;  /* 0x00000f4000087802 */ /* 0x000fce0000000f00 */
[----:B------:R-:W-:Y:S05]  /*0f30*/  CALL.REL.NOINC `($__internal_1_$__cuda_sm20_rem_s64) ;  /* 0x00000034006c7944 */ /* 0x000fea0003c00000 */
[----:B------:R-:W-:Y:S01]  /*0f40*/  MOV R8, R10 ;  /* 0x0000000a00087202 */ /* 0x000fe20000000f00 */
[----:B------:R-:W-:-:S07]  /*0f50*/  IMAD.MOV.U32 R9, RZ, RZ, R11 ;  /* 0x000000ffff097224 */ /* 0x000fce00078e000b */
.L_x_111:
[----:B------:R-:W-:Y:S05]  /*0f60*/  BSYNC.RECONVERGENT B0 ;  /* 0x0000000000007941 */ /* 0x000fea0003800200 */
.L_x_109:
        /* <DEDUP_REMOVED lines=29> */
.L_x_113:
[----:B------:R-:W-:Y:S02]  /*1140*/  MOV R7, R10 ;  /* 0x0000000a00077202 */ /* 0x000fe40000000f00 */
[----:B------:R-:W-:-:S07]  /*1150*/  MOV R8, 0x1170 ;  /* 0x0000117000087802 */ /* 0x000fce0000000f00 */
[----:B------:R-:W-:Y:S05]  /*1160*/  CALL.REL.NOINC `($__internal_1_$__cuda_sm20_rem_s64) ;  /* 0x0000003000e07944 */ /* 0x000fea0003c00000 */
[----:B------:R-:W-:Y:S01]  /*1170*/  IMAD.MOV.U32 R8, RZ, RZ, R10 ;  /* 0x000000ffff087224 */ /* 0x000fe200078e000a */
[----:B------:R-:W-:-:S07]  /*1180*/  MOV R9, R11 ;  /* 0x0000000b00097202 */ /* 0x000fce0000000f00 */
.L_x_114:
[----:B------:R-:W-:Y:S05]  /*1190*/  BSYNC.RECONVERGENT B0 ;  /* 0x0000000000007941 */ /* 0x000fea0003800200 */
.L_x_112:
        /* <DEDUP_REMOVED lines=29> */
.L_x_116:
[----:B------:R-:W-:Y:S01]  /*1370*/  IMAD.MOV.U32 R7, RZ, RZ, R10 ;  /* 0x000000ffff077224 */ /* 0x000fe200078e000a */
[----:B------:R-:W-:-:S07]  /*1380*/  MOV R8, 0x13a0 ;  /* 0x000013a000087802 */ /* 0x000fce0000000f00 */
[----:B------:R-:W-:Y:S05]  /*1390*/  CALL.REL.NOINC `($__internal_1_$__cuda_sm20_rem_s64) ;  /* 0x0000003000547944 */ /* 0x000fea0003c00000 */
[----:B------:R-:W-:Y:S01]  /*13a0*/  MOV R8, R10 ;  /* 0x0000000a00087202 */ /* 0x000fe20000000f00 */
[----:B------:R-:W-:-:S07]  /*13b0*/  IMAD.MOV.U32 R9, RZ, RZ, R11 ;  /* 0x000000ffff097224 */ /* 0x000fce00078e000b */
.L_x_117:
[----:B------:R-:W-:Y:S05]  /*13c0*/  BSYNC.RECONVERGENT B0 ;  /* 0x0000000000007941 */ /* 0x000fea0003800200 */
.L_x_115:
        /* <DEDUP_REMOVED lines=29> */
.L_x_119:
[----:B------:R-:W-:Y:S02]  /*15a0*/  MOV R7, R10 ;  /* 0x0000000a00077202 */ /* 0x000fe40000000f00 */
[----:B------:R-:W-:-:S07]  /*15b0*/  MOV R8, 0x15d0 ;  /* 0x000015d000087802 */ /* 0x000fce0000000f00 */
[----:B------:R-:W-:Y:S05]  /*15c0*/  CALL.REL.NOINC `($__internal_1_$__cuda_sm20_rem_s64) ;  /* 0x0000002c00c87944 */ /* 0x000fea0003c00000 */
[----:B------:R-:W-:Y:S01]  /*15d0*/  IMAD.MOV.U32 R8, RZ, RZ, R10 ;  /* 0x000000ffff087224 */ /* 0x000fe200078e000a */
[----:B------:R-:W-:-:S07]  /*15e0*/  MOV R9, R11 ;  /* 0x0000000b00097202 */ /* 0x000fce0000000f00 */
.L_x_120:
[----:B------:R-:W-:Y:S05]  /*15f0*/  BSYNC.RECONVERGENT B0 ;  /* 0x0000000000007941 */ /* 0x000fea0003800200 */
.L_x_118:
        /* <DEDUP_REMOVED lines=29> */
.L_x_122:
[----:B------:R-:W-:Y:S01]  /*17d0*/  IMAD.MOV.U32 R7, RZ, RZ, R10 ;  /* 0x000000ffff077224 */ /* 0x000fe200078e000a */
[----:B------:R-:W-:-:S07]  /*17e0*/  MOV R8, 0x1800 ;  /* 0x0000180000087802 */ /* 0x000fce0000000f00 */
[----:B------:R-:W-:Y:S05]  /*17f0*/  CALL.REL.NOINC `($__internal_1_$__cuda_sm20_rem_s64) ;  /* 0x0000002c003c7944 */ /* 0x000fea0003c00000 */
[----:B------:R-:W-:Y:S01]  /*1800*/  MOV R8, R10 ;  /* 0x0000000a00087202 */ /* 0x000fe20000000f00 */
[----:B------:R-:W-:-:S07]  /*1810*/  IMAD.MOV.U32 R9, RZ, RZ, R11 ;  /* 0x000000ffff097224 */ /* 0x000fce00078e000b */
.L_x_123:
[----:B------:R-:W-:Y:S05]  /*1820*/  BSYNC.RECONVERGENT B0 ;  /* 0x0000000000007941 */ /* 0x000fea0003800200 */
.L_x_121:
        /* <DEDUP_REMOVED lines=29> */
.L_x_125:
[----:B------:R-:W-:Y:S02]  /*1a00*/  MOV R7, R10 ;  /* 0x0000000a00077202 */ /* 0x000fe40000000f00 */
[----:B------:R-:W-:-:S07]  /*1a10*/  MOV R8, 0x1a30 ;  /* 0x00001a3000087802 */ /* 0x000fce0000000f00 */
[----:B------:R-:W-:Y:S05]  /*1a20*/  CALL.REL.NOINC `($__internal_1_$__cuda_sm20_rem_s64) ;  /* 0x0000002800b07944 */ /* 0x000fea0003c00000 */
[----:B------:R-:W-:Y:S01]  /*1a30*/  IMAD.MOV.U32 R8, RZ, RZ, R10 ;  /* 0x000000ffff087224 */ /* 0x000fe200078e000a */
[----:B------:R-:W-:-:S07]  /*1a40*/  MOV R9, R11 ;  /* 0x0000000b00097202 */ /* 0x000fce0000000f00 */
.L_x_126:
[----:B------:R-:W-:Y:S05]  /*1a50*/  BSYNC.RECONVERGENT B0 ;  /* 0x0000000000007941 */ /* 0x000fea0003800200 */
.L_x_124:
        /* <DEDUP_REMOVED lines=29> */
.L_x_128:
[----:B------:R-:W-:Y:S01]  /*1c30*/  IMAD.MOV.U32 R7, RZ, RZ, R10 ;  /* 0x000000ffff077224 */ /* 0x000fe200078e000a */
[----:B------:R-:W-:-:S07]  /*1c40*/  MOV R8, 0x1c60 ;  /* 0x00001c6000087802 */ /* 0x000fce0000000f00 */
[----:B------:R-:W-:Y:S05]  /*1c50*/  CALL.REL.NOINC `($__internal_1_$__cuda_sm20_rem_s64) ;  /* 0x0000002800247944 */ /* 0x000fea0003c00000 */
[----:B------:R-:W-:Y:S01]  /*1c60*/  MOV R8, R10 ;  /* 0x0000000a00087202 */ /* 0x000fe20000000f00 */
[----:B------:R-:W-:-:S07]  /*1c70*/  IMAD.MOV.U32 R9, RZ, RZ, R11 ;  /* 0x000000ffff097224 */ /* 0x000fce00078e000b */
.L_x_129:
[----:B------:R-:W-:Y:S05]  /*1c80*/  BSYNC.RECONVERGENT B0 ;  /* 0x0000000000007941 */ /* 0x000fea0003800200 */
.L_x_127:
        /* <DEDUP_REMOVED lines=29> */
.L_x_131:
[----:B------:R-:W-:Y:S02]  /*1e60*/  MOV R7, R10 ;  /* 0x0000000a00077202 */ /* 0x000fe40000000f00 */
[----:B------:R-:W-:-:S07]  /*1e70*/  MOV R8, 0x1e90 ;  /* 0x00001e9000087802 */ /* 0x000fce0000000f00 */
[----:B------:R-:W-:Y:S05]  /*1e80*/  CALL.REL.NOINC `($__internal_1_$__cuda_sm20_rem_s64) ;  /* 0x0000002400987944 */ /* 0x000fea0003c00000 */
[----:B------:R-:W-:Y:S01]  /*1e90*/  IMAD.MOV.U32 R8, RZ, RZ, R10 ;  /* 0x000000ffff087224 */ /* 0x000fe200078e000a */
[----:B------:R-:W-:-:S07]  /*1ea0*/  MOV R9, R11 ;  /* 0x0000000b00097202 */ /* 0x000fce0000000f00 */
.L_x_132:
[----:B------:R-:W-:Y:S05]  /*1eb0*/  BSYNC.RECONVERGENT B0 ;  /* 0x0000000000007941 */ /* 0x000fea0003800200 */
.L_x_130:
        /* <DEDUP_REMOVED lines=29> */
.L_x_134:
[----:B------:R-:W-:Y:S01]  /*2090*/  IMAD.MOV.U32 R7, RZ, RZ, R10 ;  /* 0x000000ffff077224 */ /* 0x000fe200078e000a */
[----:B------:R-:W-:-:S07]  /*20a0*/  MOV R8, 0x20c0 ;  /* 0x000020c000087802 */ /* 0x000fce0000000f00 */
[----:B------:R-:W-:Y:S05]  /*20b0*/  CALL.REL.NOINC `($__internal_1_$__cuda_sm20_rem_s64) ;  /* 0x00000024000c7944 */ /* 0x000fea0003c00000 */
[----:B------:R-:W-:Y:S01]  /*20c0*/  MOV R8, R10 ;  /* 0x0000000a00087202 */ /* 0x000fe20000000f00 */
[----:B------:R-:W-:-:S07]  /*20d0*/  IMAD.MOV.U32 R9, RZ, RZ, R11 ;  /* 0x000000ffff097224 */ /* 0x000fce00078e000b */
.L_x_135:
[----:B------:R-:W-:Y:S05]  /*20e0*/  BSYNC.RECONVERGENT B0 ;  /* 0x0000000000007941 */ /* 0x000fea0003800200 */
.L_x_133:
        /* <DEDUP_REMOVED lines=29> */
.L_x_137:
[----:B------:R-:W-:Y:S02]  /*22c0*/  MOV R7, R10 ;  /* 0x0000000a00077202 */ /* 0x000fe40000000f00 */
[----:B------:R-:W-:-:S07]  /*22d0*/  MOV R8, 0x22f0 ;  /* 0x000022f000087802 */ /* 0x000fce0000000f00 */
[----:B------:R-:W-:Y:S05]  /*22e0*/  CALL.REL.NOINC `($__internal_1_$__cuda_sm20_rem_s64) ;  /* 0x0000002000807944 */ /* 0x000fea0003c00000 */
[----:B------:R-:W-:Y:S01]  /*22f0*/  IMAD.MOV.U32 R8, RZ, RZ, R10 ;  /* 0x000000ffff087224 */ /* 0x000fe200078e000a */
[----:B------:R-:W-:-:S07]  /*2300*/  MOV R9, R11 ;  /* 0x0000000b00097202 */ /* 0x000fce0000000f00 */
.L_x_138:
[----:B------:R-:W-:Y:S05]  /*2310*/  BSYNC.RECONVERGENT B0 ;  /* 0x0000000000007941 */ /* 0x000fea0003800200 */
.L_x_136:
        /* <DEDUP_REMOVED lines=29> */
.L_x_140:
[----:B------:R-:W-:Y:S01]  /*24f0*/  IMAD.MOV.U32 R7, RZ, RZ, R10 ;  /* 0x000000ffff077224 */ /* 0x000fe200078e000a */
[----:B------:R-:W-:-:S07]  /*2500*/  MOV R8, 0x2520 ;  /* 0x0000252000087802 */ /* 0x000fce0000000f00 */
[----:B------:R-:W-:Y:S05]  /*2510*/  CALL.REL.NOINC `($__internal_1_$__cuda_sm20_rem_s64) ;  /* 0x0000001c00f47944 */ /* 0x000fea0003c00000 */
[----:B------:R-:W-:Y:S01]  /*2520*/  MOV R8, R10 ;  /* 0x0000000a00087202 */ /* 0x000fe20000000f00 */
[----:B------:R-:W-:-:S07]  /*2530*/  IMAD.MOV.U32 R9, RZ, RZ, R11 ;  /* 0x000000ffff097224 */ /* 0x000fce00078e000b */
.L_x_141:
[----:B------:R-:W-:Y:S05]  /*2540*/  BSYNC.RECONVERGENT B0 ;  /* 0x0000000000007941 */ /* 0x000fea0003800200 */
.L_x_139:
[----:B------:R2:W-:Y:S01]  /*2550*/  STG.E.64 desc[UR10][R4.64], R8 ;  /* 0x0000000804007986 */ /* 0x0005e2000c101b0a */
[----:B------:R-:W-:Y:S05]  /*2560*/  @P0 BRA `(.L_x_142) ;  /* 0xffffffdc00280947 */ /* 0x000fea000383ffff */
.L_x_93:
        /* <DEDUP_REMOVED lines=38> */
.L_x_145:
[----:B--2---:R-:W-:-:S07]  /*27d0*/  MOV R8, 0x27f0 ;  /* 0x000027f000087802 */ /* 0x004fce0000000f00 */
[----:B------:R-:W-:Y:S05]  /*27e0*/  CALL.REL.NOINC `($__internal_1_$__cuda_sm20_rem_s64) ;  /* 0x0000001c00407944 */ /* 0x000fea0003c00000 */
[----:B------:R-:W-:Y:S01]  /*27f0*/  MOV R6, R10 ;  /* 0x0000000a00067202 */ /* 0x000fe20000000f00 */
[----:B------:R-:W-:-:S07]  /*2800*/  IMAD.MOV.U32 R7, RZ, RZ, R11 ;  /* 0x000000ffff077224 */ /* 0x000fce00078e000b */
.L_x_146:
[----:B------:R-:W-:Y:S05]  /*2810*/  BSYNC.RECONVERGENT B0 ;  /* 0x0000000000007941 */ /* 0x000fea0003800200 */
.L_x_144:
        /* <DEDUP_REMOVED lines=31> */
.L_x_148:
[----:B------:R-:W-:Y:S02]  /*2a10*/  MOV R7, R9 ;  /* 0x0000000900077202 */ /* 0x000fe40000000f00 */
[----:B------:R-:W-:-:S07]  /*2a20*/  MOV R8, 0x2a40 ;  /* 0x00002a4000087802 */ /* 0x000fce0000000f00 */
[----:B------:R-:W-:Y:S05]  /*2a30*/  CALL.REL.NOINC `($__internal_1_$__cuda_sm20_rem_s64) ;  /* 0x0000001800ac7944 */ /* 0x000fea0003c00000 */
[----:B------:R-:W-:Y:S01]  /*2a40*/  IMAD.MOV.U32 R6, RZ, RZ, R10 ;  /* 0x000000ffff067224 */ /* 0x000fe200078e000a */
[----:B------:R-:W-:-:S07]  /*2a50*/  MOV R7, R11 ;  /* 0x0000000b00077202 */ /* 0x000fce0000000f00 */
.L_x_149:
[----:B------:R-:W-:Y:S05]  /*2a60*/  BSYNC.RECONVERGENT B0 ;  /* 0x0000000000007941 */ /* 0x000fea0003800200 */
.L_x_147:
        /* <DEDUP_REMOVED lines=31> */
.L_x_151:
[----:B------:R-:W-:Y:S01]  /*2c60*/  IMAD.MOV.U32 R7, RZ, RZ, R9 ;  /* 0x000000ffff077224 */ /* 0x000fe200078e0009 */
[----:B------:R-:W-:-:S07]  /*2c70*/  MOV R8, 0x2c90 ;  /* 0x00002c9000087802 */ /* 0x000fce0000000f00 */
[----:B------:R-:W-:Y:S05]  /*2c80*/  CALL.REL.NOINC `($__internal_1_$__cuda_sm20_rem_s64) ;  /* 0x0000001800187944 */ /* 0x000fea0003c00000 */
[----:B------:R-:W-:Y:S01]  /*2c90*/  MOV R6, R10 ;  /* 0x0000000a00067202 */ /* 0x000fe20000000f00 */
[----:B------:R-:W-:-:S07]  /*2ca0*/  IMAD.MOV.U32 R7, RZ, RZ, R11 ;  /* 0x000000ffff077224 */ /* 0x000fce00078e000b */
.L_x_152:
[----:B------:R-:W-:Y:S05]  /*2cb0*/  BSYNC.RECONVERGENT B0 ;  /* 0x0000000000007941 */ /* 0x000fea0003800200 */
.L_x_150:
        /* <DEDUP_REMOVED lines=31> */
.L_x_154:
[----:B------:R-:W-:Y:S02]  /*2eb0*/  MOV R7, R9 ;  /* 0x0000000900077202 */ /* 0x000fe40000000f00 */
[----:B------:R-:W-:-:S07]  /*2ec0*/  MOV R8, 0x2ee0 ;  /* 0x00002ee000087802 */ /* 0x000fce0000000f00 */
[----:B------:R-:W-:Y:S05]  /*2ed0*/  CALL.REL.NOINC `($__internal_1_$__cuda_sm20_rem_s64) ;  /* 0x0000001400847944 */ /* 0x000fea0003c00000 */
[----:B------:R-:W-:Y:S01]  /*2ee0*/  IMAD.MOV.U32 R6, RZ, RZ, R10 ;  /* 0x000000ffff067224 */ /* 0x000fe200078e000a */
[----:B------:R-:W-:-:S07]  /*2ef0*/  MOV R7, R11 ;  /* 0x0000000b00077202 */ /* 0x000fce0000000f00 */
.L_x_155:
[----:B------:R-:W-:Y:S05]  /*2f00*/  BSYNC.RECONVERGENT B0 ;  /* 0x0000000000007941 */ /* 0x000fea0003800200 */
.L_x_153:
        /* <DEDUP_REMOVED lines=31> */
.L_x_157:
[----:B------:R-:W-:Y:S01]  /*3100*/  IMAD.MOV.U32 R7, RZ, RZ, R9 ;  /* 0x000000ffff077224 */ /* 0x000fe200078e0009 */
[----:B------:R-:W-:-:S07]  /*3110*/  MOV R8, 0x3130 ;  /* 0x0000313000087802 */ /* 0x000fce0000000f00 */
[----:B------:R-:W-:Y:S05]  /*3120*/  CALL.REL.NOINC `($__internal_1_$__cuda_sm20_rem_s64) ;  /* 0x0000001000f07944 */ /* 0x000fea0003c00000 */
[----:B------:R-:W-:Y:S01]  /*3130*/  MOV R6, R10 ;  /* 0x0000000a00067202 */ /* 0x000fe20000000f00 */
[----:B------:R-:W-:-:S07]  /*3140*/  IMAD.MOV.U32 R7, RZ, RZ, R11 ;  /* 0x000000ffff077224 */ /* 0x000fce00078e000b */
.L_x_158:
[----:B------:R-:W-:Y:S05]  /*3150*/  BSYNC.RECONVERGENT B0 ;  /* 0x0000000000007941 */ /* 0x000fea0003800200 */
.L_x_156:
        /* <DEDUP_REMOVED lines=31> */
.L_x_160:
[----:B------:R-:W-:Y:S02]  /*3350*/  MOV R7, R9 ;  /* 0x0000000900077202 */ /* 0x000fe40000000f00 */
[----:B------:R-:W-:-:S07]  /*3360*/  MOV R8, 0x3380 ;  /* 0x0000338000087802 */ /* 0x000fce0000000f00 */
[----:B------:R-:W-:Y:S05]  /*3370*/  CALL.REL.NOINC `($__internal_1_$__cuda_sm20_rem_s64) ;  /* 0x00000010005c7944 */ /* 0x000fea0003c00000 */
[----:B------:R-:W-:Y:S01]  /*3380*/  IMAD.MOV.U32 R6, RZ, RZ, R10 ;  /* 0x000000ffff067224 */ /* 0x000fe200078e000a */
[----:B------:R-:W-:-:S07]  /*3390*/  MOV R7, R11 ;  /* 0x0000000b00077202 */ /* 0x000fce0000000f00 */
.L_x_161:
[----:B------:R-:W-:Y:S05]  /*33a0*/  BSYNC.RECONVERGENT B0 ;  /* 0x0000000000007941 */ /* 0x000fea0003800200 */
.L_x_159:
        /* <DEDUP_REMOVED lines=31> */
.L_x_163:
[----:B------:R-:W-:Y:S01]  /*35a0*/  IMAD.MOV.U32 R7, RZ, RZ, R9 ;  /* 0x000000ffff077224 */ /* 0x000fe200078e0009 */
[----:B------:R-:W-:-:S07]  /*35b0*/  MOV R8, 0x35d0 ;  /* 0x000035d000087802 */ /* 0x000fce0000000f00 */
[----:B------:R-:W-:Y:S05]  /*35c0*/  CALL.REL.NOINC `($__internal_1_$__cuda_sm20_rem_s64) ;  /* 0x0000000c00c87944 */ /* 0x000fea0003c00000 */
[----:B------:R-:W-:Y:S01]  /*35d0*/  MOV R6, R10 ;  /* 0x0000000a00067202 */ /* 0x000fe20000000f00 */
[----:B------:R-:W-:-:S07]  /*35e0*/  IMAD.MOV.U32 R7, RZ, RZ, R11 ;  /* 0x000000ffff077224 */ /* 0x000fce00078e000b */
.L_x_164:
[----:B------:R-:W-:Y:S05]  /*35f0*/  BSYNC.RECONVERGENT B0 ;  /* 0x0000000000007941 */ /* 0x000fea0003800200 */
.L_x_162:
        /* <DEDUP_REMOVED lines=31> */
.L_x_166:
[----:B------:R-:W-:Y:S02]  /*37f0*/  MOV R7, R9 ;  /* 0x0000000900077202 */ /* 0x000fe40000000f00 */
[----:B------:R-:W-:-:S07]  /*3800*/  MOV R8, 0x3820 ;  /* 0x0000382000087802 */ /* 0x000fce0000000f00 */
[----:B------:R-:W-:Y:S05]  /*3810*/  CALL.REL.NOINC `($__internal_1_$__cuda_sm20_rem_s64) ;  /* 0x0000000c00347944 */ /* 0x000fea0003c00000 */
[----:B------:R-:W-:Y:S01]  /*3820*/  IMAD.MOV.U32 R8, RZ, RZ, R10 ;  /* 0x000000ffff087224 */ /* 0x000fe200078e000a */
[----:B------:R-:W-:-:S07]  /*3830*/  MOV R9, R11 ;  /* 0x0000000b00097202 */ /* 0x000fce0000000f00 */
.L_x_167:
[----:B------:R-:W-:Y:S05]  /*3840*/  BSYNC.RECONVERGENT B0 ;  /* 0x0000000000007941 */ /* 0x000fea0003800200 */
.L_x_165:
[----:B------:R0:W-:Y:S02]  /*3850*/  STG.E.64 desc[UR10][R4.64], R8 ;  /* 0x0000000804007986 */ /* 0x0001e4000c101b0a */
.L_x_143:
        /* <DEDUP_REMOVED lines=39> */
.L_x_170:
[----:B0-2---:R-:W-:-:S07]  /*3ad0*/  MOV R8, 0x3af0 ;  /* 0x00003af000087802 */ /* 0x005fce0000000f00 */
[----:B------:R-:W-:Y:S05]  /*3ae0*/  CALL.REL.NOINC `($__internal_1_$__cuda_sm20_rem_s64) ;  /* 0x0000000800807944 */ /* 0x000fea0003c00000 */
[----:B------:R-:W-:Y:S01]  /*3af0*/  IMAD.MOV.U32 R6, RZ, RZ, R10 ;  /* 0x000000ffff067224 */ /* 0x000fe200078e000a */
[----:B------:R-:W-:-:S07]  /*3b00*/  MOV R7, R11 ;  /* 0x0000000b00077202 */ /* 0x000fce0000000f00 */
.L_x_171:
[----:B------:R-:W-:Y:S05]  /*3b10*/  BSYNC.RECONVERGENT B0 ;  /* 0x0000000000007941 */ /* 0x000fea0003800200 */
.L_x_169:
        /* <DEDUP_REMOVED lines=31> */
.L_x_173:
[----:B------:R-:W-:Y:S01]  /*3d10*/  IMAD.MOV.U32 R7, RZ, RZ, R9 ;  /* 0x000000ffff077224 */ /* 0x000fe200078e0009 */
[----:B------:R-:W-:-:S07]  /*3d20*/  MOV R8, 0x3d40 ;  /* 0x00003d4000087802 */ /* 0x000fce0000000f00 */
[----:B------:R-:W-:Y:S05]  /*3d30*/  CALL.REL.NOINC `($__internal_1_$__cuda_sm20_rem_s64) ;  /* 0x0000000400ec7944 */ /* 0x000fea0003c00000 */
[----:B------:R-:W-:Y:S01]  /*3d40*/  MOV R6, R10 ;  /* 0x0000000a00067202 */ /* 0x000fe20000000f00 */
[----:B------:R-:W-:-:S07]  /*3d50*/  IMAD.MOV.U32 R7, RZ, RZ, R11 ;  /* 0x000000ffff077224 */ /* 0x000fce00078e000b */
.L_x_174:
[----:B------:R-:W-:Y:S05]  /*3d60*/  BSYNC.RECONVERGENT B0 ;  /* 0x0000000000007941 */ /* 0x000fea0003800200 */
.L_x_172:
        /* <DEDUP_REMOVED lines=31> */
.L_x_176:
[----:B------:R-:W-:Y:S02]  /*3f60*/  MOV R7, R9 ;  /* 0x0000000900077202 */ /* 0x000fe40000000f00 */
[----:B------:R-:W-:-:S07]  /*3f70*/  MOV R8, 0x3f90 ;  /* 0x00003f9000087802 */ /* 0x000fce0000000f00 */
[----:B------:R-:W-:Y:S05]  /*3f80*/  CALL.REL.NOINC `($__internal_1_$__cuda_sm20_rem_s64) ;  /* 0x0000000400587944 */ /* 0x000fea0003c00000 */
[----:B------:R-:W-:Y:S01]  /*3f90*/  IMAD.MOV.U32 R6, RZ, RZ, R10 ;  /* 0x000000ffff067224 */ /* 0x000fe200078e000a */
[----:B------:R-:W-:-:S07]  /*3fa0*/  MOV R7, R11 ;  /* 0x0000000b00077202 */ /* 0x000fce0000000f00 */
.L_x_177:
[----:B------:R-:W-:Y:S05]  /*3fb0*/  BSYNC.RECONVERGENT B0 ;  /* 0x0000000000007941 */ /* 0x000fea0003800200 */
.L_x_175:
        /* <DEDUP_REMOVED lines=31> */
.L_x_179:
[----:B------:R-:W-:Y:S01]  /*41b0*/  IMAD.MOV.U32 R7, RZ, RZ, R9 ;  /* 0x000000ffff077224 */ /* 0x000fe200078e0009 */
[----:B------:R-:W-:-:S07]  /*41c0*/  MOV R8, 0x41e0 ;  /* 0x000041e000087802 */ /* 0x000fce0000000f00 */
[----:B------:R-:W-:Y:S05]  /*41d0*/  CALL.REL.NOINC `($__internal_1_$__cuda_sm20_rem_s64) ;  /* 0x0000000000c47944 */ /* 0x000fea0003c00000 */
[----:B------:R-:W-:Y:S01]  /*41e0*/  MOV R8, R10 ;  /* 0x0000000a00087202 */ /* 0x000fe20000000f00 */
[----:B------:R-:W-:-:S07]  /*41f0*/  IMAD.MOV.U32 R9, RZ, RZ, R11 ;  /* 0x000000ffff097224 */ /* 0x000fce00078e000b */
.L_x_180:
[----:B------:R-:W-:Y:S05]  /*4200*/  BSYNC.RECONVERGENT B0 ;  /* 0x0000000000007941 */ /* 0x000fea0003800200 */
.L_x_178:
[----:B------:R1:W-:Y:S02]  /*4210*/  STG.E.64 desc[UR10][R4.64], R8 ;  /* 0x0000000804007986 */ /* 0x0003e4000c101b0a */
.L_x_168:
[----:B------:R-:W-:Y:S01]  /*4220*/  ISETP.NE.U32.AND P0, PT, RZ, UR5, PT ;  /* 0x00000005ff007c0c */ /* 0x000fe2000bf05070 */
[----:B------:R-:W3:Y:S03]  /*4230*/  LDCU UR12, c[0x0][0x39c] ;  /* 0x00007380ff0c77ac */ /* 0x000ee60008000800 */
[----:B------:R-:W-:Y:S01]  /*4240*/  ISETP.NE.AND.EX P0, PT, RZ, UR4, PT, P0 ;  /* 0x00000004ff007c0c */ /* 0x000fe2000bf05300 */
[----:B------:R-:W4:-:S12]  /*4250*/  LDCU UR13, c[0x0][0x398] ;  /* 0x00007300ff0d77ac */ /* 0x000f180008000800 */
[----:B---34-:R-:W-:Y:S05]  /*4260*/  @!P0 EXIT ;  /* 0x000000000000894d */ /* 0x018fea0003800000 */
.L_x_184:
        /* <DEDUP_REMOVED lines=32> */
.L_x_182:
[----:B012---:R-:W-:-:S07]  /*4470*/  MOV R8, 0x4490 ;  /* 0x0000449000087802 */ /* 0x007fce0000000f00 */
[----:B------:R-:W-:Y:S05]  /*4480*/  CALL.REL.NOINC `($__internal_1_$__cuda_sm20_rem_s64) ;  /* 0x0000000000187944 */ /* 0x000fea0003c00000 */
[----:B------:R-:W-:Y:S01]  /*4490*/  MOV R8, R10 ;  /* 0x0000000a00087202 */ /* 0x000fe20000000f00 */
[----:B------:R-:W-:-:S07]  /*44a0*/  IMAD.MOV.U32 R9, RZ, RZ, R11 ;  /* 0x000000ffff097224 */ /* 0x000fce00078e000b */
.L_x_183:
[----:B------:R-:W-:Y:S05]  /*44b0*/  BSYNC.RECONVERGENT B0 ;  /* 0x0000000000007941 */ /* 0x000fea0003800200 */
.L_x_181:
[----:B------:R3:W-:Y:S01]  /*44c0*/  STG.E.64 desc[UR10][R4.64], R8 ;  /* 0x0000000804007986 */ /* 0x0007e2000c101b0a */
[----:B------:R-:W-:Y:S05]  /*44d0*/  BRA.U UP0, `(.L_x_184) ;  /* 0xfffffffd00647547 */ /* 0x000fea000b83ffff */
[----:B------:R-:W-:Y:S05]  /*44e0*/  EXIT ;  /* 0x000000000000794d */ /* 0x000fea0003800000 */
        .weak           $__internal_1_$__cuda_sm20_rem_s64
        .type           $__internal_1_$__cuda_sm20_rem_s64,@function
        .size           $__internal_1_$__cuda_sm20_rem_s64,(.L_x_187 - $__internal_1_$__cuda_sm20_rem_s64)
$__internal_1_$__cuda_sm20_rem_s64:
        /* <DEDUP_REMOVED lines=76> */
[----:B------:R-:W-:Y:S06]  /*49b0*/  RET.REL.NODEC R8 `(_Z14parallelEncodePxS_xxi) ;  /* 0xffffffb408907950 */ /* 0x000fec0003c3ffff */
.L_x_185:
        /* <DEDUP_REMOVED lines=12> */
.L_x_187:


//--------------------- .nv.shared.reserved.0     --------------------------
	.section	.nv.shared.reserved.0,"aw",@nobits
	.weak		__nv_reservedSMEM_offset_0_alias
	.size		__nv_reservedSMEM_offset_0_alias, 0, 64
	.other		__nv_reservedSMEM_offset_0_alias,@"STO_CUDA_RESERVED_SHARED STV_DEFAULT"
__nv_reservedSMEM_offset_0_alias:
	.zero		0
	.zero		64


//--------------------- .nv.constant0._Z14parallelDecodePxS_xxi --------------------------
	.section	.nv.constant0._Z14parallelDecodePxS_xxi,"a",@progbits
	.sectionflags	@""
	.align	4
.nv.constant0._Z14parallelDecodePxS_xxi:
	.zero		932


//--------------------- .nv.constant0._Z14parallelEncodePxS_xxi --------------------------
	.section	.nv.constant0._Z14parallelEncodePxS_xxi,"a",@progbits
	.sectionflags	@""
	.align	4
.nv.constant0._Z14parallelEncodePxS_xxi:
	.zero		932


//--------------------- SYMBOLS --------------------------

	.type		.nv.reservedSmem.offset0,@object
	.size		.nv.reservedSmem.offset0,0x4
